	.target	sm_90a

	.elftype	@"ET_EXEC"


//--------------------- .note.nv.tkinfo           --------------------------
	.section	.note.nv.tkinfo,"",@"SHT_NOTE"
	.sectionflags	@"SHF_NOTE_NV_TKINFO"
	.tkinfo
        /*0018*/ 	.word	0x00000002
        /*0030*/ 	.string	""
        /*0030*/ 	.string	"ptxas"
        /*0030*/ 	.string	"Cuda compilation tools, release 13.0, V13.0.88"
        /*0030*/ 	.string	"Build cuda_13.0.r13.0/compiler.36424714_0"
        /*0030*/ 	.string	"-arch sm_90a -m 64 "



//--------------------- .note.nv.cuinfo           --------------------------
	.section	.note.nv.cuinfo,"",@"SHT_NOTE"
	.sectionflags	@"SHF_NOTE_NV_CUINFO"
        /*0018*/ 	.short	0x0002
        /*001a*/ 	.short	0x005a
        /*001c*/ 	.short	0x0082
	.zero		2


//--------------------- .nv.info                  --------------------------
	.section	.nv.info,"",@"SHT_CUDA_INFO"
	.align	4


	//----- nvinfo : EIATTR_REGCOUNT
	.align		4
        /*0000*/ 	.byte	0x04, 0x2f
        /*0002*/ 	.short	(.L_17 - .L_16)
	.align		4
.L_16:
        /*0004*/ 	.word	index@(_ZN7cutlass13device_kernelINS_4gemm6kernel13GemmUniversalIN4cute5tupleIJiiiiEEENS1_10collective13CollectiveMmaINS1_39MainloopSm90TmaGmmaRmemAWarpSpecializedILi7ENS5_IJNS4_1CILi1EEESB_SB_EEENS1_35KernelTmaWarpSpecializedCooperativeEEENS5_IJNSA_ILi128EEESF_SF_EEENS_12float_e5m2_tENS5_IJSB_llEEENS_12float_e4m3_tESI_NS4_8TiledMMAINS4_8MMA_AtomIJNS4_4SM904GMMA31MMA_64x128x32_F32E5M2E4M3_RS_TNILNSN_7ScaleInE1ELSP_1EEEEEENS4_6LayoutINS5_IJNSA_ILi2EEESB_SB_EEENS5_IJSB_NSA_ILi0EEESV_EEEEENS5_IJNS4_10UnderscoreESY_SY_EEEEENS4_13SM90_TMA_LOADENS4_14ComposedLayoutINS4_7SwizzleILi3ELi4ELi3EEENS4_18smem_ptr_flag_bitsILi8EEENSS_INS5_IJSF_NSA_ILi8EEEEEENS5_IJSB_SF_EEEEEEENS4_9Copy_AtomIJNS4_39AutoVectorizingCopyWithAssumedAlignmentILi128EEESH_EEENS4_8identityES11_S1B_vS1G_EENS_8epilogue10collective6detail29Sm90TmaWarpSpecializedAdapterINS1J_15DefaultEpilogueISH_NS5_IJlSB_lEEES1N_NS1I_6thread17LinearCombinationISH_Li1EffLNS1O_9ScaleType4KindE0ELNS_15FloatRoundStyleE2ESH_EENS1_15EpilogueDefaultEEEEEvvEEEEvNT_6ParamsE)
        /*0008*/ 	.word	0x000000a8


	//----- nvinfo : EIATTR_FRAME_SIZE
	.align		4
.L_17:
        /*000c*/ 	.byte	0x04, 0x11
        /*000e*/ 	.short	(.L_19 - .L_18)
	.align		4
.L_18:
        /*0010*/ 	.word	index@(_ZN7cutlass13device_kernelINS_4gemm6kernel13GemmUniversalIN4cute5tupleIJiiiiEEENS1_10collective13CollectiveMmaINS1_39MainloopSm90TmaGmmaRmemAWarpSpecializedILi7ENS5_IJNS4_1CILi1EEESB_SB_EEENS1_35KernelTmaWarpSpecializedCooperativeEEENS5_IJNSA_ILi128EEESF_SF_EEENS_12float_e5m2_tENS5_IJSB_llEEENS_12float_e4m3_tESI_NS4_8TiledMMAINS4_8MMA_AtomIJNS4_4SM904GMMA31MMA_64x128x32_F32E5M2E4M3_RS_TNILNSN_7ScaleInE1ELSP_1EEEEEENS4_6LayoutINS5_IJNSA_ILi2EEESB_SB_EEENS5_IJSB_NSA_ILi0EEESV_EEEEENS5_IJNS4_10UnderscoreESY_SY_EEEEENS4_13SM90_TMA_LOADENS4_14ComposedLayoutINS4_7SwizzleILi3ELi4ELi3EEENS4_18smem_ptr_flag_bitsILi8EEENSS_INS5_IJSF_NSA_ILi8EEEEEENS5_IJSB_SF_EEEEEEENS4_9Copy_AtomIJNS4_39AutoVectorizingCopyWithAssumedAlignmentILi128EEESH_EEENS4_8identityES11_S1B_vS1G_EENS_8epilogue10collective6detail29Sm90TmaWarpSpecializedAdapterINS1J_15DefaultEpilogueISH_NS5_IJlSB_lEEES1N_NS1I_6thread17LinearCombinationISH_Li1EffLNS1O_9ScaleType4KindE0ELNS_15FloatRoundStyleE2ESH_EENS1_15EpilogueDefaultEEEEEvvEEEEvNT_6ParamsE)
        /*0014*/ 	.word	0x00000000


	//----- nvinfo : EIATTR_MIN_STACK_SIZE
	.align		4
.L_19:
        /*0018*/ 	.byte	0x04, 0x12
        /*001a*/ 	.short	(.L_21 - .L_20)
	.align		4
.L_20:
        /*001c*/ 	.word	index@(_ZN7cutlass13device_kernelINS_4gemm6kernel13GemmUniversalIN4cute5tupleIJiiiiEEENS1_10collective13CollectiveMmaINS1_39MainloopSm90TmaGmmaRmemAWarpSpecializedILi7ENS5_IJNS4_1CILi1EEESB_SB_EEENS1_35KernelTmaWarpSpecializedCooperativeEEENS5_IJNSA_ILi128EEESF_SF_EEENS_12float_e5m2_tENS5_IJSB_llEEENS_12float_e4m3_tESI_NS4_8TiledMMAINS4_8MMA_AtomIJNS4_4SM904GMMA31MMA_64x128x32_F32E5M2E4M3_RS_TNILNSN_7ScaleInE1ELSP_1EEEEEENS4_6LayoutINS5_IJNSA_ILi2EEESB_SB_EEENS5_IJSB_NSA_ILi0EEESV_EEEEENS5_IJNS4_10UnderscoreESY_SY_EEEEENS4_13SM90_TMA_LOADENS4_14ComposedLayoutINS4_7SwizzleILi3ELi4ELi3EEENS4_18smem_ptr_flag_bitsILi8EEENSS_INS5_IJSF_NSA_ILi8EEEEEENS5_IJSB_SF_EEEEEEENS4_9Copy_AtomIJNS4_39AutoVectorizingCopyWithAssumedAlignmentILi128EEESH_EEENS4_8identityES11_S1B_vS1G_EENS_8epilogue10collective6detail29Sm90TmaWarpSpecializedAdapterINS1J_15DefaultEpilogueISH_NS5_IJlSB_lEEES1N_NS1I_6thread17LinearCombinationISH_Li1EffLNS1O_9ScaleType4KindE0ELNS_15FloatRoundStyleE2ESH_EENS1_15EpilogueDefaultEEEEEvvEEEEvNT_6ParamsE)
        /*0020*/ 	.word	0x00000000
.L_21:


//--------------------- .nv.compat                --------------------------
	.section	.nv.compat,"",@"SHT_CUDA_COMPAT_INFO"
	.align	4
        /*0000*/ 	.byte	0x02, 0x09, 0x01, 0x00, 0x02, 0x02, 0x04, 0x00, 0x02, 0x05, 0x05, 0x00, 0x03, 0x07, 0x01, 0x01
        /*0010*/ 	.byte	0x02, 0x03, 0x01, 0x00, 0x02, 0x06, 0x01, 0x00, 0x04, 0x0b, 0x08, 0x00, 0x00, 0x00, 0x00, 0x00
        /*0020*/ 	.byte	0x00, 0x00, 0x00, 0x00


//--------------------- .nv.info._ZN7cutlass13device_kernelINS_4gemm6kernel13GemmUniversalIN4cute5tupleIJiiiiEEENS1_10collective13CollectiveMmaINS1_39MainloopSm90TmaGmmaRmemAWarpSpecializedILi7ENS5_IJNS4_1CILi1EEESB_SB_EEENS1_35KernelTmaWarpSpecializedCooperativeEEENS5_IJNSA_ILi128EEESF_SF_EEENS_12float_e5m2_tENS5_IJSB_llEEENS_12float_e4m3_tESI_NS4_8TiledMMAINS4_8MMA_AtomIJNS4_4SM904GMMA31MMA_64x128x32_F32E5M2E4M3_RS_TNILNSN_7ScaleInE1ELSP_1EEEEEENS4_6LayoutINS5_IJNSA_ILi2EEESB_SB_EEENS5_IJSB_NSA_ILi0EEESV_EEEEENS5_IJNS4_10UnderscoreESY_SY_EEEEENS4_13SM90_TMA_LOADENS4_14ComposedLayoutINS4_7SwizzleILi3ELi4ELi3EEENS4_18smem_ptr_flag_bitsILi8EEENSS_INS5_IJSF_NSA_ILi8EEEEEENS5_IJSB_SF_EEEEEEENS4_9Copy_AtomIJNS4_39AutoVectorizingCopyWithAssumedAlignmentILi128EEESH_EEENS4_8identityES11_S1B_vS1G_EENS_8epilogue10collective6detail29Sm90TmaWarpSpecializedAdapterINS1J_15DefaultEpilogueISH_NS5_IJlSB_lEEES1N_NS1I_6thread17LinearCombinationISH_Li1EffLNS1O_9ScaleType4KindE0ELNS_15FloatRoundStyleE2ESH_EENS1_15EpilogueDefaultEEEEEvvEEEEvNT_6ParamsE --------------------------
	.section	.nv.info._ZN7cutlass13device_kernelINS_4gemm6kernel13GemmUniversalIN4cute5tupleIJiiiiEEENS1_10collective13CollectiveMmaINS1_39MainloopSm90TmaGmmaRmemAWarpSpecializedILi7ENS5_IJNS4_1CILi1EEESB_SB_EEENS1_35KernelTmaWarpSpecializedCooperativeEEENS5_IJNSA_ILi128EEESF_SF_EEENS_12float_e5m2_tENS5_IJSB_llEEENS_12float_e4m3_tESI_NS4_8TiledMMAINS4_8MMA_AtomIJNS4_4SM904GMMA31MMA_64x128x32_F32E5M2E4M3_RS_TNILNSN_7ScaleInE1ELSP_1EEEEEENS4_6LayoutINS5_IJNSA_ILi2EEESB_SB_EEENS5_IJSB_NSA_ILi0EEESV_EEEEENS5_IJNS4_10UnderscoreESY_SY_EEEEENS4_13SM90_TMA_LOADENS4_14ComposedLayoutINS4_7SwizzleILi3ELi4ELi3EEENS4_18smem_ptr_flag_bitsILi8EEENSS_INS5_IJSF_NSA_ILi8EEEEEENS5_IJSB_SF_EEEEEEENS4_9Copy_AtomIJNS4_39AutoVectorizingCopyWithAssumedAlignmentILi128EEESH_EEENS4_8identityES11_S1B_vS1G_EENS_8epilogue10collective6detail29Sm90TmaWarpSpecializedAdapterINS1J_15DefaultEpilogueISH_NS5_IJlSB_lEEES1N_NS1I_6thread17LinearCombinationISH_Li1EffLNS1O_9ScaleType4KindE0ELNS_15FloatRoundStyleE2ESH_EENS1_15EpilogueDefaultEEEEEvvEEEEvNT_6ParamsE,"",@"SHT_CUDA_INFO"
	.sectionflags	@""
	.align	4


	//----- nvinfo : EIATTR_CUDA_API_VERSION
	.align		4
        /*0000*/ 	.byte	0x04, 0x37
        /*0002*/ 	.short	(.L_23 - .L_22)
.L_22:
        /*0004*/ 	.word	0x00000082


	//----- nvinfo : EIATTR_KPARAM_INFO
	.align		4
.L_23:
        /*0008*/ 	.byte	0x04, 0x17
        /*000a*/ 	.short	(.L_25 - .L_24)
.L_24:
        /*000c*/ 	.word	0x00000000
        /*0010*/ 	.short	0x0000
        /*0012*/ 	.short	0x0070
        /*0014*/ 	.byte	0x00, 0xf0, 0x01, 0x10


	//----- nvinfo : EIATTR_SPARSE_MMA_MASK
	.align		4
.L_25:
        /*0018*/ 	.byte	0x03, 0x50
        /*001a*/ 	.short	0x0000


	//----- nvinfo : EIATTR_MAXREG_COUNT
	.align		4
        /*001c*/ 	.byte	0x03, 0x1b
        /*001e*/ 	.short	0x00a8


	//----- nvinfo : EIATTR_NUM_BARRIERS
	.align		4
        /*0020*/ 	.byte	0x02, 0x4c
        /*0022*/ 	.byte	0x03
	.zero		1


	//----- nvinfo : EIATTR_EXTERNS
	.align		4
        /*0024*/ 	.byte	0x04, 0x0f
        /*0026*/ 	.short	(.L_27 - .L_26)


	//   ....[0]....
	.align		4
.L_26:
        /*0028*/ 	.word	index@(__assertfail)


	//----- nvinfo : EIATTR_MERCURY_ISA_VERSION
	.align		4
.L_27:
        /*002c*/ 	.byte	0x03, 0x5f
        /*002e*/ 	.short	0x0101


	//----- nvinfo : EIATTR_INT_WARP_WIDE_INSTR_OFFSETS
	.align		4
        /*0030*/ 	.byte	0x04, 0x31
        /*0032*/ 	.short	(.L_29 - .L_28)


	//   ....[0]....
.L_28:
        /*0034*/ 	.word	0x00000420


	//   ....[1]....
        /*0038*/ 	.word	0x00000430


	//   ....[2]....
        /*003c*/ 	.word	0x00000520


	//----- nvinfo : EIATTR_COOP_GROUP_MASK_REGIDS
	.align		4
.L_29:
        /*0040*/ 	.byte	0x04, 0x29
        /*0042*/ 	.short	(.L_31 - .L_30)


	//   ....[0]....
.L_30:
        /*0044*/ 	.word	0xffffffff


	//   ....[1]....
        /*0048*/ 	.word	0xffffffff


	//   ....[2]....
        /*004c*/ 	.word	0xffffffff


	//   ....[3]....
        /*0050*/ 	.word	0xffffffff


	//   ....[4]....
        /*0054*/ 	.word	0xffffffff


	//   ....[5]....
        /*0058*/ 	.word	0xffffffff


	//   ....[6]....
        /*005c*/ 	.word	0xffffffff


	//   ....[7]....
        /*0060*/ 	.word	0xffffffff


	//   ....[8]....
        /*0064*/ 	.word	0x0500000f


	//   ....[9]....
        /*0068*/ 	.word	0x0500000f


	//   ....[10]....
        /*006c*/ 	.word	0x0500000f


	//----- nvinfo : EIATTR_COOP_GROUP_INSTR_OFFSETS
	.align		4
.L_31:
        /*0070*/ 	.byte	0x04, 0x28
        /*0072*/ 	.short	(.L_33 - .L_32)


	//   ....[0]....
.L_32:
        /*0074*/ 	.word	0x00000060


	//   ....[1]....
        /*0078*/ 	.word	0x00000070


	//   ....[2]....
        /*007c*/ 	.word	0x00000130


	//   ....[3]....
        /*0080*/ 	.word	0x00000320


	//   ....[4]....
        /*0084*/ 	.word	0x00001320


	//   ....[5]....
        /*0088*/ 	.word	0x00002050


	//   ....[6]....
        /*008c*/ 	.word	0x00003450


	//   ....[7]....
        /*0090*/ 	.word	0x00004640


	//   ....[8]....
        /*0094*/ 	.word	0x0000bcd0


	//   ....[9]....
        /*0098*/ 	.word	0x0000bd80


	//   ....[10]....
        /*009c*/ 	.word	0x0000be90


	//----- nvinfo : EIATTR_REG_RECONFIG
	.align		4
.L_33:
        /*00a0*/ 	.byte	0x01, 0x54
	.zero		2


	//----- nvinfo : EIATTR_SYSCALL_OFFSETS
	.align		4
        /*00a4*/ 	.byte	0x04, 0x46
        /*00a6*/ 	.short	(.L_35 - .L_34)


	//   ....[0]....
.L_34:
        /*00a8*/ 	.word	0x00001450


	//   ....[1]....
        /*00ac*/ 	.word	0x000015b0


	//   ....[2]....
        /*00b0*/ 	.word	0x000016a0


	//   ....[3]....
        /*00b4*/ 	.word	0x0000abf0


	//   ....[4]....
        /*00b8*/ 	.word	0x0000ad20


	//----- nvinfo : EIATTR_MBARRIER_INSTR_OFFSETS
	.align		4
.L_35:
        /*00bc*/ 	.byte	0x04, 0x39
        /*00be*/ 	.short	(.L_37 - .L_36)


	//   ....[0]....
.L_36:
        /*00c0*/ 	.word	0x00000230
        /*00c4*/ 	.word	0x000000ff
        /*00c8*/ 	.word	0x00000000
        /*00cc*/ 	.short	0x0100
        /*00ce*/ 	.byte	0x08
	.zero		1


	//   ....[1]....
        /*00d0*/ 	.word	0x00000240
        /*00d4*/ 	.word	0x000000ff
        /*00d8*/ 	.word	0x00000038
        /*00dc*/ 	.short	0x0100
        /*00de*/ 	.byte	0x08
	.zero		1


	//   ....[2]....
        /*00e0*/ 	.word	0x00000250
        /*00e4*/ 	.word	0x000000ff
        /*00e8*/ 	.word	0x00000008
        /*00ec*/ 	.short	0x0100
        /*00ee*/ 	.byte	0x08
	.zero		1


	//   ....[3]....
        /*00f0*/ 	.word	0x00000260
        /*00f4*/ 	.word	0x000000ff
        /*00f8*/ 	.word	0x00000040
        /*00fc*/ 	.short	0x0100
        /*00fe*/ 	.byte	0x08
	.zero		1


	//   ....[4]....
        /*0100*/ 	.word	0x00000270
        /*0104*/ 	.word	0x000000ff
        /*0108*/ 	.word	0x00000010
        /*010c*/ 	.short	0x0100
        /*010e*/ 	.byte	0x08
	.zero		1


	//   ....[5]....
        /*0110*/ 	.word	0x00000280
        /*0114*/ 	.word	0x000000ff
        /*0118*/ 	.word	0x00000048
        /*011c*/ 	.short	0x0100
        /*011e*/ 	.byte	0x08
	.zero		1


	//   ....[6]....
        /*0120*/ 	.word	0x00000290
        /*0124*/ 	.word	0x000000ff
        /*0128*/ 	.word	0x00000018
        /*012c*/ 	.short	0x0100
        /*012e*/ 	.byte	0x08
	.zero		1


	//   ....[7]....
        /*0130*/ 	.word	0x000002a0
        /*0134*/ 	.word	0x000000ff
        /*0138*/ 	.word	0x00000050
        /*013c*/ 	.short	0x0100
        /*013e*/ 	.byte	0x08
	.zero		1


	//   ....[8]....
        /*0140*/ 	.word	0x000002b0
        /*0144*/ 	.word	0x000000ff
        /*0148*/ 	.word	0x00000020
        /*014c*/ 	.short	0x0100
        /*014e*/ 	.byte	0x08
	.zero		1


	//   ....[9]....
        /*0150*/ 	.word	0x000002c0
        /*0154*/ 	.word	0x000000ff
        /*0158*/ 	.word	0x00000058
        /*015c*/ 	.short	0x0100
        /*015e*/ 	.byte	0x08
	.zero		1


	//   ....[10]....
        /*0160*/ 	.word	0x000002d0
        /*0164*/ 	.word	0x000000ff
        /*0168*/ 	.word	0x00000028
        /*016c*/ 	.short	0x0100
        /*016e*/ 	.byte	0x08
	.zero		1


	//   ....[11]....
        /*0170*/ 	.word	0x000002e0
        /*0174*/ 	.word	0x000000ff
        /*0178*/ 	.word	0x00000060
        /*017c*/ 	.short	0x0100
        /*017e*/ 	.byte	0x08
	.zero		1


	//   ....[12]....
        /*0180*/ 	.word	0x000002f0
        /*0184*/ 	.word	0x000000ff
        /*0188*/ 	.word	0x00000030
        /*018c*/ 	.short	0x0100
        /*018e*/ 	.byte	0x08
	.zero		1


	//   ....[13]....
        /*0190*/ 	.word	0x00000300
        /*0194*/ 	.word	0x000000ff
        /*0198*/ 	.word	0x00000068
        /*019c*/ 	.short	0x0100
        /*019e*/ 	.byte	0x08
	.zero		1


	//   ....[14]....
        /*01a0*/ 	.word	0x000005a0
        /*01a4*/ 	.word	0x000000ff
        /*01a8*/ 	.word	0x00000080
        /*01ac*/ 	.short	0x0100
        /*01ae*/ 	.byte	0x08
	.zero		1


	//   ....[15]....
        /*01b0*/ 	.word	0x00000620
        /*01b4*/ 	.word	0x000000ff
        /*01b8*/ 	.word	0x00000088
        /*01bc*/ 	.short	0x0100
        /*01be*/ 	.byte	0x08
	.zero		1


	//   ....[16]....
        /*01c0*/ 	.word	0x00001790
        /*01c4*/ 	.word	0x00000005
        /*01c8*/ 	.word	0x00000000
        /*01cc*/ 	.short	0x010a
        /*01ce*/ 	.byte	0x3f
	.zero		1


	//   ....[17]....
        /*01d0*/ 	.word	0x000017d0
        /*01d4*/ 	.word	0x00000005
        /*01d8*/ 	.word	0x00000000
        /*01dc*/ 	.short	0x010a
        /*01de*/ 	.byte	0x3f
	.zero		1


	//   ....[18]....
        /*01e0*/ 	.word	0x000018f0
        /*01e4*/ 	.word	0x0000000c
        /*01e8*/ 	.word	0x00000000
        /*01ec*/ 	.short	0x010a
        /*01ee*/ 	.byte	0x3f
	.zero		1


	//   ....[19]....
        /*01f0*/ 	.word	0x00002c80
        /*01f4*/ 	.word	0x00000009
        /*01f8*/ 	.word	0x00000000
        /*01fc*/ 	.short	0x010a
        /*01fe*/ 	.byte	0x3f
	.zero		1


	//   ....[20]....
        /*0200*/ 	.word	0x00003810
        /*0204*/ 	.word	0x00000017
        /*0208*/ 	.word	0x00000000
        /*020c*/ 	.short	0x010a
        /*020e*/ 	.byte	0x3f
	.zero		1


	//   ....[21]....
        /*0210*/ 	.word	0x00003d00
        /*0214*/ 	.word	0x00000007
        /*0218*/ 	.word	0x00000000
        /*021c*/ 	.short	0x0101
        /*021e*/ 	.byte	0x3f
	.zero		1


	//   ....[22]....
        /*0220*/ 	.word	0x00003fe0
        /*0224*/ 	.word	0x00000017
        /*0228*/ 	.word	0x00000000
        /*022c*/ 	.short	0x010a
        /*022e*/ 	.byte	0x3f
	.zero		1


	//   ....[23]....
        /*0230*/ 	.word	0x00005010
        /*0234*/ 	.word	0x00000008
        /*0238*/ 	.word	0x00000000
        /*023c*/ 	.short	0x0101
        /*023e*/ 	.byte	0x3f
	.zero		1


	//   ....[24]....
        /*0240*/ 	.word	0x000053b0
        /*0244*/ 	.word	0x00000003
        /*0248*/ 	.word	0x00000000
        /*024c*/ 	.short	0x0101
        /*024e*/ 	.byte	0x3f
	.zero		1


	//   ....[25]....
        /*0250*/ 	.word	0x0000adf0
        /*0254*/ 	.word	0x00000008
        /*0258*/ 	.word	0x00000038
        /*025c*/ 	.short	0x010a
        /*025e*/ 	.byte	0x3f
	.zero		1


	//   ....[26]....
        /*0260*/ 	.word	0x0000b1d0
        /*0264*/ 	.word	0x00000006
        /*0268*/ 	.word	0x00000088
        /*026c*/ 	.short	0x0101
        /*026e*/ 	.byte	0x3f
	.zero		1


	//   ....[27]....
        /*0270*/ 	.word	0x0000b8d0
        /*0274*/ 	.word	0x00000005
        /*0278*/ 	.word	0x00000000
        /*027c*/ 	.short	0x010a
        /*027e*/ 	.byte	0x3f
	.zero		1


	//   ....[28]....
        /*0280*/ 	.word	0x0000b950
        /*0284*/ 	.word	0x00000007
        /*0288*/ 	.word	0x00000000
        /*028c*/ 	.short	0x010a
        /*028e*/ 	.byte	0x3f
	.zero		1


	//   ....[29]....
        /*0290*/ 	.word	0x0000b9e0
        /*0294*/ 	.word	0x00000006
        /*0298*/ 	.word	0x00000000
        /*029c*/ 	.short	0x010a
        /*029e*/ 	.byte	0x3f
	.zero		1


	//   ....[30]....
        /*02a0*/ 	.word	0x0000ba70
        /*02a4*/ 	.word	0x00000009
        /*02a8*/ 	.word	0x00000000
        /*02ac*/ 	.short	0x010a
        /*02ae*/ 	.byte	0x3f
	.zero		1


	//   ....[31]....
        /*02b0*/ 	.word	0x0000bb00
        /*02b4*/ 	.word	0x00000008
        /*02b8*/ 	.word	0x00000000
        /*02bc*/ 	.short	0x010a
        /*02be*/ 	.byte	0x3f
	.zero		1


	//   ....[32]....
        /*02c0*/ 	.word	0x0000bb90
        /*02c4*/ 	.word	0x0000000b
        /*02c8*/ 	.word	0x00000000
        /*02cc*/ 	.short	0x010a
        /*02ce*/ 	.byte	0x3f
	.zero		1


	//   ....[33]....
        /*02d0*/ 	.word	0x0000bc20
        /*02d4*/ 	.word	0x00000003
        /*02d8*/ 	.word	0x00000000
        /*02dc*/ 	.short	0x010a
        /*02de*/ 	.byte	0x3f
	.zero		1


	//   ....[34]....
        /*02e0*/ 	.word	0x0000bd00
        /*02e4*/ 	.word	0x00000005
        /*02e8*/ 	.word	0x00000000
        /*02ec*/ 	.short	0x010a
        /*02ee*/ 	.byte	0x3f
	.zero		1


	//   ....[35]....
        /*02f0*/ 	.word	0x0000bdc0
        /*02f4*/ 	.word	0x00000009
        /*02f8*/ 	.word	0x00000000
        /*02fc*/ 	.short	0x010a
        /*02fe*/ 	.byte	0x3f
	.zero		1


	//   ....[36]....
        /*0300*/ 	.word	0x0000be10
        /*0304*/ 	.word	0x00000017
        /*0308*/ 	.word	0x00000000
        /*030c*/ 	.short	0x010a
        /*030e*/ 	.byte	0x3f
	.zero		1


	//   ....[37]....
        /*0310*/ 	.word	0x0000bf50
        /*0314*/ 	.word	0x00000008
        /*0318*/ 	.word	0x00000038
        /*031c*/ 	.short	0x010a
        /*031e*/ 	.byte	0x3f
	.zero		1


	//   ....[38]....
        /*0320*/ 	.word	0x0000c020
        /*0324*/ 	.word	0x00000005
        /*0328*/ 	.word	0x00000000
        /*032c*/ 	.short	0x010a
        /*032e*/ 	.byte	0x3f
	.zero		1


	//   ....[39]....
        /*0330*/ 	.word	0x0000c070
        /*0334*/ 	.word	0x00000007
        /*0338*/ 	.word	0x00000000
        /*033c*/ 	.short	0x010a
        /*033e*/ 	.byte	0x3f
	.zero		1


	//   ....[40]....
        /*0340*/ 	.word	0x0000c0c0
        /*0344*/ 	.word	0x00000006
        /*0348*/ 	.word	0x00000000
        /*034c*/ 	.short	0x010a
        /*034e*/ 	.byte	0x3f
	.zero		1


	//   ....[41]....
        /*0350*/ 	.word	0x0000c110
        /*0354*/ 	.word	0x00000009
        /*0358*/ 	.word	0x00000000
        /*035c*/ 	.short	0x010a
        /*035e*/ 	.byte	0x3f
	.zero		1


	//   ....[42]....
        /*0360*/ 	.word	0x0000c160
        /*0364*/ 	.word	0x00000008
        /*0368*/ 	.word	0x00000000
        /*036c*/ 	.short	0x010a
        /*036e*/ 	.byte	0x3f
	.zero		1


	//   ....[43]....
        /*0370*/ 	.word	0x0000c1b0
        /*0374*/ 	.word	0x0000000b
        /*0378*/ 	.word	0x00000000
        /*037c*/ 	.short	0x010a
        /*037e*/ 	.byte	0x3f
	.zero		1


	//----- nvinfo : EIATTR_NUM_MBARRIERS
	.align		4
.L_37:
        /*0380*/ 	.byte	0x03, 0x38
        /*0382*/ 	.short	0x0010


	//----- nvinfo : EIATTR_EXIT_INSTR_OFFSETS
	.align		4
        /*0384*/ 	.byte	0x04, 0x1c
        /*0386*/ 	.short	(.L_39 - .L_38)


	//   ....[0]....
.L_38:
        /*0388*/ 	.word	0x000006c0


	//   ....[1]....
        /*038c*/ 	.word	0x00000f80


	//   ....[2]....
        /*0390*/ 	.word	0x0000a250


	//   ....[3]....
        /*0394*/ 	.word	0x0000a870


	//   ....[4]....
        /*0398*/ 	.word	0x0000bc70


	//----- nvinfo : EIATTR_MAX_THREADS
	.align		4
.L_39:
        /*039c*/ 	.byte	0x04, 0x05
        /*039e*/ 	.short	(.L_41 - .L_40)
.L_40:
        /*03a0*/ 	.word	0x00000180
        /*03a4*/ 	.word	0x00000001
        /*03a8*/ 	.word	0x00000001


	//----- nvinfo : EIATTR_CRS_STACK_SIZE
	.align		4
.L_41:
        /*03ac*/ 	.byte	0x04, 0x1e
        /*03ae*/ 	.short	(.L_43 - .L_42)
.L_42:
        /*03b0*/ 	.word	0x00000000


	//----- nvinfo : EIATTR_CBANK_PARAM_SIZE
	.align		4
.L_43:
        /*03b4*/ 	.byte	0x03, 0x19
        /*03b6*/ 	.short	0x0470


	//----- nvinfo : EIATTR_PARAM_CBANK
	.align		4
        /*03b8*/ 	.byte	0x04, 0x0a
        /*03ba*/ 	.short	(.L_45 - .L_44)
	.align		4
.L_44:
        /*03bc*/ 	.word	index@(.nv.constant0._ZN7cutlass13device_kernelINS_4gemm6kernel13GemmUniversalIN4cute5tupleIJiiiiEEENS1_10collective13CollectiveMmaINS1_39MainloopSm90TmaGmmaRmemAWarpSpecializedILi7ENS5_IJNS4_1CILi1EEESB_SB_EEENS1_35KernelTmaWarpSpecializedCooperativeEEENS5_IJNSA_ILi128EEESF_SF_EEENS_12float_e5m2_tENS5_IJSB_llEEENS_12float_e4m3_tESI_NS4_8TiledMMAINS4_8MMA_AtomIJNS4_4SM904GMMA31MMA_64x128x32_F32E5M2E4M3_RS_TNILNSN_7ScaleInE1ELSP_1EEEEEENS4_6LayoutINS5_IJNSA_ILi2EEESB_SB_EEENS5_IJSB_NSA_ILi0EEESV_EEEEENS5_IJNS4_10UnderscoreESY_SY_EEEEENS4_13SM90_TMA_LOADENS4_14ComposedLayoutINS4_7SwizzleILi3ELi4ELi3EEENS4_18smem_ptr_flag_bitsILi8EEENSS_INS5_IJSF_NSA_ILi8EEEEEENS5_IJSB_SF_EEEEEEENS4_9Copy_AtomIJNS4_39AutoVectorizingCopyWithAssumedAlignmentILi128EEESH_EEENS4_8identityES11_S1B_vS1G_EENS_8epilogue10collective6detail29Sm90TmaWarpSpecializedAdapterINS1J_15DefaultEpilogueISH_NS5_IJlSB_lEEES1N_NS1I_6thread17LinearCombinationISH_Li1EffLNS1O_9ScaleType4KindE0ELNS_15FloatRoundStyleE2ESH_EENS1_15EpilogueDefaultEEEEEvvEEEEvNT_6ParamsE)
        /*03c0*/ 	.short	0x0210
        /*03c2*/ 	.short	0x0470


	//----- nvinfo : EIATTR_SW_WAR
	.align		4
.L_45:
        /*03c4*/ 	.byte	0x04, 0x36
        /*03c6*/ 	.short	(.L_47 - .L_46)
.L_46:
        /*03c8*/ 	.word	0x00000008
.L_47:


//--------------------- .nv.callgraph             --------------------------
	.section	.nv.callgraph,"",@"SHT_CUDA_CALLGRAPH"
	.align	4
	.sectionentsize	8
	.align		4
        /*0000*/ 	.word	0x00000000
	.align		4
        /*0004*/ 	.word	0xffffffff
	.align		4
        /*0008*/ 	.word	index@(_ZN7cutlass13device_kernelINS_4gemm6kernel13GemmUniversalIN4cute5tupleIJiiiiEEENS1_10collective13CollectiveMmaINS1_39MainloopSm90TmaGmmaRmemAWarpSpecializedILi7ENS5_IJNS4_1CILi1EEESB_SB_EEENS1_35KernelTmaWarpSpecializedCooperativeEEENS5_IJNSA_ILi128EEESF_SF_EEENS_12float_e5m2_tENS5_IJSB_llEEENS_12float_e4m3_tESI_NS4_8TiledMMAINS4_8MMA_AtomIJNS4_4SM904GMMA31MMA_64x128x32_F32E5M2E4M3_RS_TNILNSN_7ScaleInE1ELSP_1EEEEEENS4_6LayoutINS5_IJNSA_ILi2EEESB_SB_EEENS5_IJSB_NSA_ILi0EEESV_EEEEENS5_IJNS4_10UnderscoreESY_SY_EEEEENS4_13SM90_TMA_LOADENS4_14ComposedLayoutINS4_7SwizzleILi3ELi4ELi3EEENS4_18smem_ptr_flag_bitsILi8EEENSS_INS5_IJSF_NSA_ILi8EEEEEENS5_IJSB_SF_EEEEEEENS4_9Copy_AtomIJNS4_39AutoVectorizingCopyWithAssumedAlignmentILi128EEESH_EEENS4_8identityES11_S1B_vS1G_EENS_8epilogue10collective6detail29Sm90TmaWarpSpecializedAdapterINS1J_15DefaultEpilogueISH_NS5_IJlSB_lEEES1N_NS1I_6thread17LinearCombinationISH_Li1EffLNS1O_9ScaleType4KindE0ELNS_15FloatRoundStyleE2ESH_EENS1_15EpilogueDefaultEEEEEvvEEEEvNT_6ParamsE)
	.align		4
        /*000c*/ 	.word	index@(__assertfail)
	.align		4
        /*0010*/ 	.word	0x00000000
	.align		4
        /*0014*/ 	.word	0xfffffffe
	.align		4
        /*0018*/ 	.word	0x00000000
	.align		4
        /*001c*/ 	.word	0xfffffffd
	.align		4
        /*0020*/ 	.word	0x00000000
	.align		4
        /*0024*/ 	.word	0xfffffffc


//--------------------- .nv.constant4             --------------------------
	.section	.nv.constant4,"a",@progbits
	.align	8
	.align		8
.nv.constant4:
        /*0000*/ 	.dword	__assertfail
	.align		8
        /*0008*/ 	.dword	__unnamed_1
	.align		8
        /*0010*/ 	.dword	__unnamed_2
	.align		8
        /*0018*/ 	.dword	__unnamed_3
	.align		8
        /*0020*/ 	.dword	_ZN40_INTERNAL_332a78de_4_k_cu_838e072e_246394cuda3std3__45__cpo5beginE
	.align		8
        /*0028*/ 	.dword	_ZN40_INTERNAL_332a78de_4_k_cu_838e072e_246394cuda3std3__45__cpo3endE
	.align		8
        /*0030*/ 	.dword	_ZN40_INTERNAL_332a78de_4_k_cu_838e072e_246394cuda3std3__45__cpo6cbeginE
	.align		8
        /*0038*/ 	.dword	_ZN40_INTERNAL_332a78de_4_k_cu_838e072e_246394cuda3std3__45__cpo4cendE
	.align		8
        /*0040*/ 	.dword	_ZN40_INTERNAL_332a78de_4_k_cu_838e072e_246394cuda3std3__442_GLOBAL__N__332a78de_4_k_cu_838e072e_246396ignoreE
	.align		8
        /*0048*/ 	.dword	_ZN40_INTERNAL_332a78de_4_k_cu_838e072e_246394cuda3std3__419piecewise_constructE
	.align		8
        /*0050*/ 	.dword	_ZN40_INTERNAL_332a78de_4_k_cu_838e072e_246394cuda3std3__48in_placeE
	.align		8
        /*0058*/ 	.dword	_ZN40_INTERNAL_332a78de_4_k_cu_838e072e_246394cuda3std6ranges3__45__cpo4swapE
	.align		8
        /*0060*/ 	.dword	_ZN40_INTERNAL_332a78de_4_k_cu_838e072e_246394cuda3std6ranges3__45__cpo9iter_moveE
	.align		8
        /*0068*/ 	.dword	_ZN40_INTERNAL_332a78de_4_k_cu_838e072e_246394cute7productE
	.align		8
        /*0070*/ 	.dword	_ZN40_INTERNAL_332a78de_4_k_cu_838e072e_246394cute1_E
	.align		8
        /*0078*/ 	.dword	$str$24
	.align		8
        /*0080*/ 	.dword	$str$25


//--------------------- .text._ZN7cutlass13device_kernelINS_4gemm6kernel13GemmUniversalIN4cute5tupleIJiiiiEEENS1_10collective13CollectiveMmaINS1_39MainloopSm90TmaGmmaRmemAWarpSpecializedILi7ENS5_IJNS4_1CILi1EEESB_SB_EEENS1_35KernelTmaWarpSpecializedCooperativeEEENS5_IJNSA_ILi128EEESF_SF_EEENS_12float_e5m2_tENS5_IJSB_llEEENS_12float_e4m3_tESI_NS4_8TiledMMAINS4_8MMA_AtomIJNS4_4SM904GMMA31MMA_64x128x32_F32E5M2E4M3_RS_TNILNSN_7ScaleInE1ELSP_1EEEEEENS4_6LayoutINS5_IJNSA_ILi2EEESB_SB_EEENS5_IJSB_NSA_ILi0EEESV_EEEEENS5_IJNS4_10UnderscoreESY_SY_EEEEENS4_13SM90_TMA_LOADENS4_14ComposedLayoutINS4_7SwizzleILi3ELi4ELi3EEENS4_18smem_ptr_flag_bitsILi8EEENSS_INS5_IJSF_NSA_ILi8EEEEEENS5_IJSB_SF_EEEEEEENS4_9Copy_AtomIJNS4_39AutoVectorizingCopyWithAssumedAlignmentILi128EEESH_EEENS4_8identityES11_S1B_vS1G_EENS_8epilogue10collective6detail29Sm90TmaWarpSpecializedAdapterINS1J_15DefaultEpilogueISH_NS5_IJlSB_lEEES1N_NS1I_6thread17LinearCombinationISH_Li1EffLNS1O_9ScaleType4KindE0ELNS_15FloatRoundStyleE2ESH_EENS1_15EpilogueDefaultEEEEEvvEEEEvNT_6ParamsE --------------------------
	.section	.text._ZN7cutlass13device_kernelINS_4gemm6kernel13GemmUniversalIN4cute5tupleIJiiiiEEENS1_10collective13CollectiveMmaINS1_39MainloopSm90TmaGmmaRmemAWarpSpecializedILi7ENS5_IJNS4_1CILi1EEESB_SB_EEENS1_35KernelTmaWarpSpecializedCooperativeEEENS5_IJNSA_ILi128EEESF_SF_EEENS_12float_e5m2_tENS5_IJSB_llEEENS_12float_e4m3_tESI_NS4_8TiledMMAINS4_8MMA_AtomIJNS4_4SM904GMMA31MMA_64x128x32_F32E5M2E4M3_RS_TNILNSN_7ScaleInE1ELSP_1EEEEEENS4_6LayoutINS5_IJNSA_ILi2EEESB_SB_EEENS5_IJSB_NSA_ILi0EEESV_EEEEENS5_IJNS4_10UnderscoreESY_SY_EEEEENS4_13SM90_TMA_LOADENS4_14ComposedLayoutINS4_7SwizzleILi3ELi4ELi3EEENS4_18smem_ptr_flag_bitsILi8EEENSS_INS5_IJSF_NSA_ILi8EEEEEENS5_IJSB_SF_EEEEEEENS4_9Copy_AtomIJNS4_39AutoVectorizingCopyWithAssumedAlignmentILi128EEESH_EEENS4_8identityES11_S1B_vS1G_EENS_8epilogue10collective6detail29Sm90TmaWarpSpecializedAdapterINS1J_15DefaultEpilogueISH_NS5_IJlSB_lEEES1N_NS1I_6thread17LinearCombinationISH_Li1EffLNS1O_9ScaleType4KindE0ELNS_15FloatRoundStyleE2ESH_EENS1_15EpilogueDefaultEEEEEvvEEEEvNT_6ParamsE,"ax",@progbits
	.align	128
.text._ZN7cutlass13device_kernelINS_4gemm6kernel13GemmUniversalIN4cute5tupleIJiiiiEEENS1_10collective13CollectiveMmaINS1_39MainloopSm90TmaGmmaRmemAWarpSpecializedILi7ENS5_IJNS4_1CILi1EEESB_SB_EEENS1_35KernelTmaWarpSpecializedCooperativeEEENS5_IJNSA_ILi128EEESF_SF_EEENS_12float_e5m2_tENS5_IJSB_llEEENS_12float_e4m3_tESI_NS4_8TiledMMAINS4_8MMA_AtomIJNS4_4SM904GMMA31MMA_64x128x32_F32E5M2E4M3_RS_TNILNSN_7ScaleInE1ELSP_1EEEEEENS4_6LayoutINS5_IJNSA_ILi2EEESB_SB_EEENS5_IJSB_NSA_ILi0EEESV_EEEEENS5_IJNS4_10UnderscoreESY_SY_EEEEENS4_13SM90_TMA_LOADENS4_14ComposedLayoutINS4_7SwizzleILi3ELi4ELi3EEENS4_18smem_ptr_flag_bitsILi8EEENSS_INS5_IJSF_NSA_ILi8EEEEEENS5_IJSB_SF_EEEEEEENS4_9Copy_AtomIJNS4_39AutoVectorizingCopyWithAssumedAlignmentILi128EEESH_EEENS4_8identityES11_S1B_vS1G_EENS_8epilogue10collective6detail29Sm90TmaWarpSpecializedAdapterINS1J_15DefaultEpilogueISH_NS5_IJlSB_lEEES1N_NS1I_6thread17LinearCombinationISH_Li1EffLNS1O_9ScaleType4KindE0ELNS_15FloatRoundStyleE2ESH_EENS1_15EpilogueDefaultEEEEEvvEEEEvNT_6ParamsE:
        .type           _ZN7cutlass13device_kernelINS_4gemm6kernel13GemmUniversalIN4cute5tupleIJiiiiEEENS1_10collective13CollectiveMmaINS1_39MainloopSm90TmaGmmaRmemAWarpSpecializedILi7ENS5_IJNS4_1CILi1EEESB_SB_EEENS1_35KernelTmaWarpSpecializedCooperativeEEENS5_IJNSA_ILi128EEESF_SF_EEENS_12float_e5m2_tENS5_IJSB_llEEENS_12float_e4m3_tESI_NS4_8TiledMMAINS4_8MMA_AtomIJNS4_4SM904GMMA31MMA_64x128x32_F32E5M2E4M3_RS_TNILNSN_7ScaleInE1ELSP_1EEEEEENS4_6LayoutINS5_IJNSA_ILi2EEESB_SB_EEENS5_IJSB_NSA_ILi0EEESV_EEEEENS5_IJNS4_10UnderscoreESY_SY_EEEEENS4_13SM90_TMA_LOADENS4_14ComposedLayoutINS4_7SwizzleILi3ELi4ELi3EEENS4_18smem_ptr_flag_bitsILi8EEENSS_INS5_IJSF_NSA_ILi8EEEEEENS5_IJSB_SF_EEEEEEENS4_9Copy_AtomIJNS4_39AutoVectorizingCopyWithAssumedAlignmentILi128EEESH_EEENS4_8identityES11_S1B_vS1G_EENS_8epilogue10collective6detail29Sm90TmaWarpSpecializedAdapterINS1J_15DefaultEpilogueISH_NS5_IJlSB_lEEES1N_NS1I_6thread17LinearCombinationISH_Li1EffLNS1O_9ScaleType4KindE0ELNS_15FloatRoundStyleE2ESH_EENS1_15EpilogueDefaultEEEEEvvEEEEvNT_6ParamsE,@function
        .size           _ZN7cutlass13device_kernelINS_4gemm6kernel13GemmUniversalIN4cute5tupleIJiiiiEEENS1_10collective13CollectiveMmaINS1_39MainloopSm90TmaGmmaRmemAWarpSpecializedILi7ENS5_IJNS4_1CILi1EEESB_SB_EEENS1_35KernelTmaWarpSpecializedCooperativeEEENS5_IJNSA_ILi128EEESF_SF_EEENS_12float_e5m2_tENS5_IJSB_llEEENS_12float_e4m3_tESI_NS4_8TiledMMAINS4_8MMA_AtomIJNS4_4SM904GMMA31MMA_64x128x32_F32E5M2E4M3_RS_TNILNSN_7ScaleInE1ELSP_1EEEEEENS4_6LayoutINS5_IJNSA_ILi2EEESB_SB_EEENS5_IJSB_NSA_ILi0EEESV_EEEEENS5_IJNS4_10UnderscoreESY_SY_EEEEENS4_13SM90_TMA_LOADENS4_14ComposedLayoutINS4_7SwizzleILi3ELi4ELi3EEENS4_18smem_ptr_flag_bitsILi8EEENSS_INS5_IJSF_NSA_ILi8EEEEEENS5_IJSB_SF_EEEEEEENS4_9Copy_AtomIJNS4_39AutoVectorizingCopyWithAssumedAlignmentILi128EEESH_EEENS4_8identityES11_S1B_vS1G_EENS_8epilogue10collective6detail29Sm90TmaWarpSpecializedAdapterINS1J_15DefaultEpilogueISH_NS5_IJlSB_lEEES1N_NS1I_6thread17LinearCombinationISH_Li1EffLNS1O_9ScaleType4KindE0ELNS_15FloatRoundStyleE2ESH_EENS1_15EpilogueDefaultEEEEEvvEEEEvNT_6ParamsE,(.L_x_231 - _ZN7cutlass13device_kernelINS_4gemm6kernel13GemmUniversalIN4cute5tupleIJiiiiEEENS1_10collective13CollectiveMmaINS1_39MainloopSm90TmaGmmaRmemAWarpSpecializedILi7ENS5_IJNS4_1CILi1EEESB_SB_EEENS1_35KernelTmaWarpSpecializedCooperativeEEENS5_IJNSA_ILi128EEESF_SF_EEENS_12float_e5m2_tENS5_IJSB_llEEENS_12float_e4m3_tESI_NS4_8TiledMMAINS4_8MMA_AtomIJNS4_4SM904GMMA31MMA_64x128x32_F32E5M2E4M3_RS_TNILNSN_7ScaleInE1ELSP_1EEEEEENS4_6LayoutINS5_IJNSA_ILi2EEESB_SB_EEENS5_IJSB_NSA_ILi0EEESV_EEEEENS5_IJNS4_10UnderscoreESY_SY_EEEEENS4_13SM90_TMA_LOADENS4_14ComposedLayoutINS4_7SwizzleILi3ELi4ELi3EEENS4_18smem_ptr_flag_bitsILi8EEENSS_INS5_IJSF_NSA_ILi8EEEEEENS5_IJSB_SF_EEEEEEENS4_9Copy_AtomIJNS4_39AutoVectorizingCopyWithAssumedAlignmentILi128EEESH_EEENS4_8identityES11_S1B_vS1G_EENS_8epilogue10collective6detail29Sm90TmaWarpSpecializedAdapterINS1J_15DefaultEpilogueISH_NS5_IJlSB_lEEES1N_NS1I_6thread17LinearCombinationISH_Li1EffLNS1O_9ScaleType4KindE0ELNS_15FloatRoundStyleE2ESH_EENS1_15EpilogueDefaultEEEEEvvEEEEvNT_6ParamsE)
        .other          _ZN7cutlass13device_kernelINS_4gemm6kernel13GemmUniversalIN4cute5tupleIJiiiiEEENS1_10collective13CollectiveMmaINS1_39MainloopSm90TmaGmmaRmemAWarpSpecializedILi7ENS5_IJNS4_1CILi1EEESB_SB_EEENS1_35KernelTmaWarpSpecializedCooperativeEEENS5_IJNSA_ILi128EEESF_SF_EEENS_12float_e5m2_tENS5_IJSB_llEEENS_12float_e4m3_tESI_NS4_8TiledMMAINS4_8MMA_AtomIJNS4_4SM904GMMA31MMA_64x128x32_F32E5M2E4M3_RS_TNILNSN_7ScaleInE1ELSP_1EEEEEENS4_6LayoutINS5_IJNSA_ILi2EEESB_SB_EEENS5_IJSB_NSA_ILi0EEESV_EEEEENS5_IJNS4_10UnderscoreESY_SY_EEEEENS4_13SM90_TMA_LOADENS4_14ComposedLayoutINS4_7SwizzleILi3ELi4ELi3EEENS4_18smem_ptr_flag_bitsILi8EEENSS_INS5_IJSF_NSA_ILi8EEEEEENS5_IJSB_SF_EEEEEEENS4_9Copy_AtomIJNS4_39AutoVectorizingCopyWithAssumedAlignmentILi128EEESH_EEENS4_8identityES11_S1B_vS1G_EENS_8epilogue10collective6detail29Sm90TmaWarpSpecializedAdapterINS1J_15DefaultEpilogueISH_NS5_IJlSB_lEEES1N_NS1I_6thread17LinearCombinationISH_Li1EffLNS1O_9ScaleType4KindE0ELNS_15FloatRoundStyleE2ESH_EENS1_15EpilogueDefaultEEEEEvvEEEEvNT_6ParamsE,@"STO_CUDA_ENTRY STV_DEFAULT"
_ZN7cutlass13device_kernelINS_4gemm6kernel13GemmUniversalIN4cute5tupleIJiiiiEEENS1_10collective13CollectiveMmaINS1_39MainloopSm90TmaGmmaRmemAWarpSpecializedILi7ENS5_IJNS4_1CILi1EEESB_SB_EEENS1_35KernelTmaWarpSpecializedCooperativeEEENS5_IJNSA_ILi128EEESF_SF_EEENS_12float_e5m2_tENS5_IJSB_llEEENS_12float_e4m3_tESI_NS4_8TiledMMAINS4_8MMA_AtomIJNS4_4SM904GMMA31MMA_64x128x32_F32E5M2E4M3_RS_TNILNSN_7ScaleInE1ELSP_1EEEEEENS4_6LayoutINS5_IJNSA_ILi2EEESB_SB_EEENS5_IJSB_NSA_ILi0EEESV_EEEEENS5_IJNS4_10UnderscoreESY_SY_EEEEENS4_13SM90_TMA_LOADENS4_14ComposedLayoutINS4_7SwizzleILi3ELi4ELi3EEENS4_18smem_ptr_flag_bitsILi8EEENSS_INS5_IJSF_NSA_ILi8EEEEEENS5_IJSB_SF_EEEEEEENS4_9Copy_AtomIJNS4_39AutoVectorizingCopyWithAssumedAlignmentILi128EEESH_EEENS4_8identityES11_S1B_vS1G_EENS_8epilogue10collective6detail29Sm90TmaWarpSpecializedAdapterINS1J_15DefaultEpilogueISH_NS5_IJlSB_lEEES1N_NS1I_6thread17LinearCombinationISH_Li1EffLNS1O_9ScaleType4KindE0ELNS_15FloatRoundStyleE2ESH_EENS1_15EpilogueDefaultEEEEEvvEEEEvNT_6ParamsE:
[----:B------:R-:W0:Y:S01]  /*0000*/  LDC R1, c[0x0][0x28] ;  /* 0x00000a00ff017b82 */ /* 0x000e220000000800 */
[----:B------:R-:W1:Y:S01]  /*0010*/  S2R R0, SR_TID.X ;  /* 0x0000000000007919 */ /* 0x000e620000002100 */
[----:B------:R-:W-:Y:S01]  /*0020*/  ELECT P0, URZ, PT ;  /* 0x00000000003f782f */ /* 0x000fe20003800000 */
[----:B------:R-:W-:Y:S01]  /*0030*/  BSSY B0, `(.L_x_0) ;  /* 0x000000f000007945 */ /* 0x000fe20003800000 */
[--C-:B-1----:R-:W-:Y:S02]  /*0040*/  SHF.R.U32.HI R3, RZ, 0x5, R0.reuse ;  /* 0x00000005ff037819 */ /* 0x102fe40000011600 */
[----:B------:R-:W-:-:S03]  /*0050*/  SHF.R.U32.HI R7, RZ, 0x7, R0 ;  /* 0x00000007ff077819 */ /* 0x000fc60000011600 */
[----:B------:R-:W1:Y:S04]  /*0060*/  SHFL.IDX PT, R5, R3, RZ, 0x1f ;  /* 0x00001fff03057589 */ /* 0x000e6800000e0000 */
[----:B------:R2:W3:Y:S01]  /*0070*/  SHFL.IDX PT, R11, R7, RZ, 0x1f ;  /* 0x00001fff070b7589 */ /* 0x0004e200000e0000 */
[----:B-1----:R-:W-:-:S13]  /*0080*/  ISETP.NE.OR P0, PT, R5, RZ, !P0 ;  /* 0x000000ff0500720c */ /* 0x002fda0004705670 */
[----:B0-23--:R-:W-:Y:S05]  /*0090*/  @P0 BRA `(.L_x_1) ;  /* 0x0000000000200947 */ /* 0x00dfea0003800000 */
[----:B------:R-:W-:Y:S02]  /*00a0*/  ULDC.64 UR4, c[0x0][0x198] ;  /* 0x0000660000047ab9 */ /* 0x000fe40000000a00 */
[----:B------:R-:W-:Y:S02]  /*00b0*/  UIADD3 UR6, UP0, UR4, 0xf0, URZ ;  /* 0x000000f004067890 */ /* 0x000fe4000ff1e03f */
[----:B------:R-:W-:Y:S02]  /*00c0*/  UIADD3 UR4, UP1, UR4, 0x1f0, URZ ;  /* 0x000001f004047890 */ /* 0x000fe4000ff3e03f */
[----:B------:R-:W-:Y:S02]  /*00d0*/  UIADD3.X UR7, URZ, UR5, URZ, UP0, !UPT ;  /* 0x000000053f077290 */ /* 0x000fe400087fe43f */
[----:B------:R-:W-:-:S07]  /*00e0*/  UIADD3.X UR5, URZ, UR5, URZ, UP1, !UPT ;  /* 0x000000053f057290 */ /* 0x000fce0008ffe43f */
[----:B------:R0:W-:Y:S02]  /*00f0*/  UTMACCTL.PF [UR6] ;  /* 0x00000000060079b9 */ /* 0x0001e40008040000 */
[----:B------:R0:W-:Y:S02]  /*0100*/  UTMACCTL.PF [UR4] ;  /* 0x00000000040079b9 */ /* 0x0001e40008040000 */
[----:B0-----:R-:W-:Y:S01]  /*0110*/  NOP ;  /* 0x0000000000007918 */ /* 0x001fe20000000000 */
.L_x_1:
[----:B------:R-:W-:Y:S05]  /*0120*/  BSYNC B0 ;  /* 0x0000000000007941 */ /* 0x000fea0003800000 */
.L_x_0:
[----:B------:R-:W0:Y:S02]  /*0130*/  SHFL.IDX PT, R2, R3, RZ, 0x1f ;  /* 0x00001fff03027589 */ /* 0x000e2400000e0000 */
[----:B0-----:R-:W-:-:S13]  /*0140*/  ISETP.NE.AND P0, PT, R2, RZ, PT ;  /* 0x000000ff0200720c */ /* 0x001fda0003f05270 */
[----:B------:R-:W-:Y:S05]  /*0150*/  @P0 BRA `(.L_x_2) ;  /* 0x0000000000700947 */ /* 0x000fea0003800000 */
[----:B------:R-:W0:Y:S01]  /*0160*/  S2UR UR8, SR_CgaCtaId ;  /* 0x00000000000879c3 */ /* 0x000e220000008800 */
[----:B------:R-:W-:Y:S01]  /*0170*/  UMOV UR4, 0x400 ;  /* 0x0000040000047882 */ /* 0x000fe20000000000 */
[----:B------:R-:W-:Y:S01]  /*0180*/  UMOV UR5, 0x1 ;  /* 0x0000000100057882 */ /* 0x000fe20000000000 */
[----:B------:R-:W-:Y:S01]  /*0190*/  UMOV UR6, 0x100 ;  /* 0x0000010000067882 */ /* 0x000fe20000000000 */
[----:B------:R-:W-:Y:S01]  /*01a0*/  ELECT P0, URZ, PT ;  /* 0x00000000003f782f */ /* 0x000fe20003800000 */
[----:B------:R-:W-:-:S04]  /*01b0*/  UIADD3 UR6, -UR6, 0x100000, URZ ;  /* 0x0010000006067890 */ /* 0x000fc8000fffe13f */
[----:B------:R-:W-:Y:S02]  /*01c0*/  USHF.L.U32 UR7, UR6, 0xb, URZ ;  /* 0x0000000b06077899 */ /* 0x000fe4000800063f */
[----:B------:R-:W-:Y:S02]  /*01d0*/  USHF.L.U32 UR6, UR6, 0x1, URZ ;  /* 0x0000000106067899 */ /* 0x000fe4000800063f */
[----:B0-----:R-:W-:Y:S02]  /*01e0*/  ULEA UR8, UR8, UR4, 0x18 ;  /* 0x0000000408087291 */ /* 0x001fe4000f8ec03f */
[----:B------:R-:W-:-:S04]  /*01f0*/  UIADD3 UR4, -UR5, 0x100000, URZ ;  /* 0x0010000005047890 */ /* 0x000fc8000fffe13f */
[----:B------:R-:W-:Y:S02]  /*0200*/  USHF.L.U32 UR5, UR4, 0xb, URZ ;  /* 0x0000000b04057899 */ /* 0x000fe4000800063f */
[----:B------:R-:W-:Y:S01]  /*0210*/  USHF.L.U32 UR4, UR4, 0x1, URZ ;  /* 0x0000000104047899 */ /* 0x000fe2000800063f */
[----:B------:R-:W0:Y:S11]  /*0220*/  FENCE.VIEW.ASYNC.S ;  /* 0x00000000000073c6 */ /* 0x000e360000000000 */
[----:B0-----:R0:W1:Y:S01]  /*0230*/  SYNCS.EXCH.64 URZ, [UR8], UR4 ;  /* 0x00000004083f75b2 */ /* 0x0010620008000100 */
[----:B------:R0:W2:Y:S01]  /*0240*/  SYNCS.EXCH.64 URZ, [UR8+0x38], UR6 ;  /* 0x00003806083f75b2 */ /* 0x0000a20008000100 */
[----:B------:R0:W3:Y:S01]  /*0250*/  SYNCS.EXCH.64 URZ, [UR8+0x8], UR4 ;  /* 0x00000804083f75b2 */ /* 0x0000e20008000100 */
[----:B------:R0:W4:Y:S01]  /*0260*/  SYNCS.EXCH.64 URZ, [UR8+0x40], UR6 ;  /* 0x00004006083f75b2 */ /* 0x0001220008000100 */
[----:B------:R0:W0:Y:S01]  /*0270*/  SYNCS.EXCH.64 URZ, [UR8+0x10], UR4 ;  /* 0x00001004083f75b2 */ /* 0x0000220008000100 */
        /* <DEDUP_REMOVED lines=9> */
[----:B------:R-:W-:Y:S01]  /*0310*/  NOP ;  /* 0x0000000000007918 */ /* 0x000fe20000000000 */
.L_x_2:
[----:B------:R-:W5:Y:S01]  /*0320*/  SHFL.IDX PT, R3, R3, RZ, 0x1f ;  /* 0x00001fff03037589 */ /* 0x000f6200000e0000 */
[----:B------:R-:W-:Y:S01]  /*0330*/  ELECT P0, URZ, PT ;  /* 0x00000000003f782f */ /* 0x000fe20003800000 */
[----:B------:R-:W1:Y:S01]  /*0340*/  LDC R2, c[0x0][0x65c] ;  /* 0x00019700ff027b82 */ /* 0x000e620000000800 */
[----:B------:R-:W-:Y:S01]  /*0350*/  SHF.R.S32.HI R8, RZ, 0x1f, R5 ;  /* 0x0000001fff087819 */ /* 0x000fe20000011405 */
[----:B------:R-:W2:Y:S01]  /*0360*/  S2R R6, SR_CTAID.Y ;  /* 0x0000000000067919 */ /* 0x000ea20000002600 */
[----:B0-----:R-:W-:Y:S01]  /*0370*/  UMOV UR4, 0x20 ;  /* 0x0000002000047882 */ /* 0x001fe20000000000 */
[----:B------:R-:W-:Y:S01]  /*0380*/  NOP ;  /* 0x0000000000007918 */ /* 0x000fe20000000000 */
[----:B------:R-:W-:Y:S01]  /*0390*/  ISETP.NE.AND P2, PT, R11, RZ, PT ;  /* 0x000000ff0b00720c */ /* 0x000fe20003f45270 */
[----:B------:R-:W0:Y:S01]  /*03a0*/  S2R R4, SR_CTAID.X ;  /* 0x0000000000047919 */ /* 0x000e220000002500 */
[----:B------:R-:W-:Y:S01]  /*03b0*/  NOP ;  /* 0x0000000000007918 */ /* 0x000fe20000000000 */
[----:B------:R-:W-:-:S02]  /*03c0*/  LOP3.LUT R31, R0, 0x7f, RZ, 0xc0, !PT ;  /* 0x0000007f001f7812 */ /* 0x000fc400078ec0ff */
[----:B-----5:R-:W-:Y:S02]  /*03d0*/  ISETP.NE.OR P0, PT, R3, RZ, !P0 ;  /* 0x000000ff0300720c */ /* 0x020fe40004705670 */
[----:B-1----:R-:W-:-:S04]  /*03e0*/  ISETP.NE.AND P3, PT, R2, 0x1, PT ;  /* 0x000000010200780c */ /* 0x002fc80003f65270 */
[----:B------:R-:W-:Y:S02]  /*03f0*/  P2R R3, PR, RZ, 0x8 ;  /* 0x00000008ff037803 */ /* 0x000fe40000000000 */
[----:B------:R-:W-:-:S04]  /*0400*/  LEA.HI R3, R8, R5, RZ, 0x2 ;  /* 0x0000000508037211 */ /* 0x000fc800078f10ff */
[----:B------:R-:W-:Y:S01]  /*0410*/  LOP3.LUT R10, R3, 0xfffffffc, RZ, 0xc0, !PT ;  /* 0xfffffffc030a7812 */ /* 0x000fe200078ec0ff */
[----:B------:R-:W-:Y:S01]  /*0420*/  VOTEU.ALL UP0, P0 ;  /* 0x00000000003f7886 */ /* 0x000fe20000000000 */
[----:B------:R-:W-:Y:S01]  /*0430*/  VOTEU.ALL UP1, P0 ;  /* 0x00000000003f7886 */ /* 0x000fe20000020000 */
[----:B------:R-:W0:Y:S01]  /*0440*/  @P3 LDC R17, c[0x0][0x10] ;  /* 0x00000400ff113b82 */ /* 0x000e220000000800 */
[----:B--2---:R-:W-:Y:S02]  /*0450*/  @P3 IMAD.MOV.U32 R8, RZ, RZ, R6 ;  /* 0x000000ffff083224 */ /* 0x004fe400078e0006 */
[----:B------:R-:W-:Y:S01]  /*0460*/  @!UP0 UMOV UR6, 0x400 ;  /* 0x0000040000068882 */ /* 0x000fe20000000000 */
[----:B------:R-:W-:-:S04]  /*0470*/  @!UP0 UIADD3 UR4, -UR4, 0x100000, URZ ;  /* 0x0010000004048890 */ /* 0x000fc8000fffe13f */
[----:B------:R-:W-:Y:S02]  /*0480*/  @!UP0 USHF.L.U32 UR5, UR4, 0xb, URZ ;  /* 0x0000000b04058899 */ /* 0x000fe4000800063f */
[----:B------:R-:W-:Y:S01]  /*0490*/  @!UP0 USHF.L.U32 UR4, UR4, 0x1, URZ ;  /* 0x0000000104048899 */ /* 0x000fe2000800063f */
[----:B------:R-:W-:Y:S02]  /*04a0*/  IMAD.IADD R3, R5, 0x1, -R10 ;  /* 0x0000000105037824 */ /* 0x000fe400078e0a0a */
[----:B------:R-:W-:Y:S01]  /*04b0*/  @P3 IMAD.MOV.U32 R9, RZ, RZ, RZ ;  /* 0x000000ffff093224 */ /* 0x000fe200078e00ff */
[----:B------:R-:W1:Y:S01]  /*04c0*/  @!UP0 S2UR UR7, SR_CgaCtaId ;  /* 0x00000000000789c3 */ /* 0x000e620000008800 */
[----:B------:R-:W-:Y:S01]  /*04d0*/  IMAD.MOV.U32 R5, RZ, RZ, RZ ;  /* 0x000000ffff057224 */ /* 0x000fe200078e00ff */
[----:B------:R-:W-:-:S06]  /*04e0*/  ISETP.NE.AND P1, PT, R3, 0x3, PT ;  /* 0x000000030300780c */ /* 0x000fcc0003f25270 */
[----:B------:R-:W2:Y:S01]  /*04f0*/  @!P3 LDC R13, c[0x0][0xc] ;  /* 0x00000300ff0dbb82 */ /* 0x000ea20000000800 */
[----:B0-----:R-:W-:Y:S01]  /*0500*/  @P3 IMAD.WIDE.U32 R16, R4, R17, R8 ;  /* 0x0000001104103225 */ /* 0x001fe200078e0008 */
[----:B-1----:R-:W-:Y:S01]  /*0510*/  @!UP0 ULEA UR8, UR7, UR6, 0x18 ;  /* 0x0000000607088291 */ /* 0x002fe2000f8ec03f */
[----:B------:R-:W-:Y:S02]  /*0520*/  VOTEU.ALL UP0, P0 ;  /* 0x00000000003f7886 */ /* 0x000fe40000000000 */
[----:B------:R-:W-:Y:S01]  /*0530*/  ULDC UR6, c[0x0][0xc] ;  /* 0x0000030000067ab9 */ /* 0x000fe20000000800 */
[----:B------:R-:W-:Y:S01]  /*0540*/  ISETP.EQ.OR P0, PT, R3, RZ, !P1 ;  /* 0x000000ff0300720c */ /* 0x000fe20004f02670 */
[----:B------:R-:W-:-:S03]  /*0550*/  ULDC UR7, c[0x0][0x10] ;  /* 0x0000040000077ab9 */ /* 0x000fc60000000800 */
[C---:B------:R-:W-:Y:S01]  /*0560*/  ISETP.EQ.AND P0, PT, R11.reuse, RZ, P0 ;  /* 0x000000ff0b00720c */ /* 0x040fe20000702270 */
[----:B------:R-:W-:Y:S02]  /*0570*/  VIADD R11, R11, 0xffffffff ;  /* 0xffffffff0b0b7836 */ /* 0x000fe40000000000 */
[----:B--2---:R-:W-:Y:S01]  /*0580*/  @!P3 IMAD.WIDE.U32 R8, R13, R6, R4 ;  /* 0x000000060d08b225 */ /* 0x004fe200078e0004 */
[----:B------:R-:W0:Y:S02]  /*0590*/  FENCE.VIEW.ASYNC.S ;  /* 0x00000000000073c6 */ /* 0x000e240000000000 */
[----:B0-----:R-:W3:Y:S01]  /*05a0*/  @!UP0 SYNCS.EXCH.64 URZ, [UR8+0x80], UR4 ;  /* 0x00008004083f85b2 */ /* 0x001ee20008000100 */
[----:B------:R-:W-:Y:S01]  /*05b0*/  SEL R18, RZ, 0x1, !P0 ;  /* 0x00000001ff127807 */ /* 0x000fe20004000000 */
[----:B------:R-:W-:Y:S01]  /*05c0*/  @P3 IMAD.MOV.U32 R13, RZ, RZ, RZ ;  /* 0x000000ffff0d3224 */ /* 0x000fe200078e00ff */
[----:B------:R-:W-:Y:S01]  /*05d0*/  ISETP.GE.U32.AND P1, PT, R11, 0x2, PT ;  /* 0x000000020b00780c */ /* 0x000fe20003f26070 */
[----:B------:R-:W-:-:S02]  /*05e0*/  @!P3 IMAD.MOV.U32 R16, RZ, RZ, R8 ;  /* 0x000000ffff10b224 */ /* 0x000fc400078e0008 */
[----:B------:R-:W-:Y:S01]  /*05f0*/  @P3 IMAD.IADD R17, R17, 0x1, R13 ;  /* 0x0000000111113824 */ /* 0x000fe200078e020d */
[----:B------:R-:W-:Y:S01]  /*0600*/  SEL R18, R18, 0x2, P1 ;  /* 0x0000000212127807 */ /* 0x000fe20000800000 */
[----:B------:R-:W-:Y:S01]  /*0610*/  @!P3 IMAD.MOV.U32 R17, RZ, RZ, R9 ;  /* 0x000000ffff11b224 */ /* 0x000fe200078e0009 */
[----:B------:R0:W3:Y:S01]  /*0620*/  @!UP1 SYNCS.EXCH.64 URZ, [UR8+0x88], UR4 ;  /* 0x00008804083f95b2 */ /* 0x0000e20008000100 */
[----:B------:R-:W-:Y:S01]  /*0630*/  NOP ;  /* 0x0000000000007918 */ /* 0x000fe20000000000 */
[----:B0-----:R-:W-:-:S03]  /*0640*/  UIMAD.WIDE.U32 UR4, UR6, UR7, URZ ;  /* 0x00000007060472a5 */ /* 0x001fc6000f8e003f */
[----:B------:R-:W-:Y:S02]  /*0650*/  ULDC UR6, c[0x0][0x14] ;  /* 0x0000050000067ab9 */ /* 0x000fe40000000800 */
[----:B------:R-:W-:Y:S02]  /*0660*/  UIMAD.WIDE.U32 UR38, UR4, UR6, URZ ;  /* 0x00000006042672a5 */ /* 0x000fe4000f8e003f */
[----:B------:R-:W-:-:S04]  /*0670*/  UIMAD UR42, UR5, UR6, URZ ;  /* 0x00000006052a72a4 */ /* 0x000fc8000f8e023f */
[----:B------:R-:W-:Y:S01]  /*0680*/  UIADD3 UR42, UR39, UR42, URZ ;  /* 0x0000002a272a7290 */ /* 0x000fe2000fffe03f */
[----:B---34-:R-:W-:Y:S06]  /*0690*/  BAR.SYNC.DEFER_BLOCKING 0x0 ;  /* 0x0000000000007b1d */ /* 0x018fec0000010000 */
[----:B------:R-:W-:Y:S05]  /*06a0*/  @!P2 BRA `(.L_x_3) ;  /* 0x0000009800eca947 */ /* 0x000fea0003800000 */
[----:B------:R-:W-:-:S13]  /*06b0*/  ISETP.GT.U32.AND P0, PT, R11, 0x1, PT ;  /* 0x000000010b00780c */ /* 0x000fda0003f04070 */
[----:B------:R-:W-:Y:S05]  /*06c0*/  @P0 EXIT ;  /* 0x000000000000094d */ /* 0x000fea0003800000 */
[----:B------:R-:W-:Y:S01]  /*06d0*/  ULDC.64 UR4, c[0x0][0x650] ;  /* 0x0001940000047ab9 */ /* 0x000fe20000000a00 */
[----:B------:R-:W-:Y:S01]  /*06e0*/  PRMT R3, RZ, 0x7610, R3 ;  /* 0x00007610ff037816 */ /* 0x000fe20000000003 */
[----:B------:R-:W-:Y:S01]  /*06f0*/  IMAD.MOV.U32 R93, RZ, RZ, -0x1 ;  /* 0xffffffffff5d7424 */ /* 0x000fe200078e00ff */
[----:B------:R-:W-:Y:S01]  /*0700*/  ISETP.GE.U32.AND P0, PT, R16, UR4, PT ;  /* 0x0000000410007c0c */ /* 0x000fe2000bf06070 */
[----:B------:R-:W-:Y:S02]  /*0710*/  IMAD.MOV.U32 R94, RZ, RZ, -0x1 ;  /* 0xffffffffff5e7424 */ /* 0x000fe400078e00ff */
[----:B------:R-:W-:Y:S01]  /*0720*/  IMAD.MOV.U32 R92, RZ, RZ, -0x1 ;  /* 0xffffffffff5c7424 */ /* 0x000fe200078e00ff */
[----:B------:R-:W-:-:S13]  /*0730*/  ISETP.GE.U32.AND.EX P0, PT, R17, UR5, PT, P0 ;  /* 0x0000000511007c0c */ /* 0x000fda000bf06100 */
[----:B------:R-:W-:Y:S05]  /*0740*/  @P0 BRA `(.L_x_4) ;  /* 0x0000000400540947 */ /* 0x000fea0003800000 */
[----:B------:R-:W0:Y:S01]  /*0750*/  LDC.64 R20, c[0x0][0x628] ;  /* 0x00018a00ff147b82 */ /* 0x000e220000000a00 */
[----:B------:R-:W-:Y:S02]  /*0760*/  IMAD.MOV.U32 R8, RZ, RZ, R16 ;  /* 0x000000ffff087224 */ /* 0x000fe400078e0010 */
[----:B------:R-:W-:-:S05]  /*0770*/  IMAD.MOV.U32 R9, RZ, RZ, R17 ;  /* 0x000000ffff097224 */ /* 0x000fca00078e0011 */
[----:B------:R-:W1:Y:S08]  /*0780*/  LDC R14, c[0x0][0x630] ;  /* 0x00018c00ff0e7b82 */ /* 0x000e700000000800 */
[----:B------:R-:W2:Y:S01]  /*0790*/  LDC.64 R22, c[0x0][0x620] ;  /* 0x00018800ff167b82 */ /* 0x000ea20000000a00 */
[----:B0-----:R-:W-:-:S04]  /*07a0*/  ISETP.NE.U32.AND P0, PT, R20, RZ, PT ;  /* 0x000000ff1400720c */ /* 0x001fc80003f05070 */
[----:B------:R-:W-:-:S13]  /*07b0*/  ISETP.NE.AND.EX P0, PT, R21, RZ, PT, P0 ;  /* 0x000000ff1500720c */ /* 0x000fda0003f05300 */
[----:B-12---:R-:W-:Y:S05]  /*07c0*/  @!P0 BRA `(.L_x_5) ;  /* 0x0000000000288947 */ /* 0x006fea0003800000 */
[----:B------:R-:W0:Y:S02]  /*07d0*/  LDC R3, c[0x0][0x634] ;  /* 0x00018d00ff037b82 */ /* 0x000e240000000800 */
[----:B0-----:R-:W-:-:S05]  /*07e0*/  IADD3 R3, P0, R16, R3, RZ ;  /* 0x0000000310037210 */ /* 0x001fca0007f1e0ff */
[----:B------:R-:W-:-:S04]  /*07f0*/  IMAD.X R15, RZ, RZ, R17, P0 ;  /* 0x000000ffff0f7224 */ /* 0x000fc800000e0611 */
[----:B------:R-:W-:-:S04]  /*0800*/  IMAD.WIDE.U32 R8, R15, R20, RZ ;  /* 0x000000140f087225 */ /* 0x000fc800078e00ff */
[----:B------:R-:W-:-:S04]  /*0810*/  IMAD.WIDE.U32 R10, P0, R3, R21, R8 ;  /* 0x00000015030a7225 */ /* 0x000fc80007800008 */
[----:B------:R-:W-:-:S04]  /*0820*/  IMAD.WIDE.U32 R8, R3, R20, RZ ;  /* 0x0000001403087225 */ /* 0x000fc800078e00ff */
[----:B------:R-:W-:Y:S01]  /*0830*/  IMAD.X R13, RZ, RZ, RZ, P0 ;  /* 0x000000ffff0d7224 */ /* 0x000fe200000e06ff */
[----:B------:R-:W-:Y:S01]  /*0840*/  IADD3 RZ, P0, R9, R10, RZ ;  /* 0x0000000a09ff7210 */ /* 0x000fe20007f1e0ff */
[----:B------:R-:W-:-:S04]  /*0850*/  IMAD.MOV.U32 R12, RZ, RZ, R11 ;  /* 0x000000ffff0c7224 */ /* 0x000fc800078e000b */
[----:B------:R-:W-:-:S08]  /*0860*/  IMAD.WIDE.U32.X R8, R15, R21, R12, P0 ;  /* 0x000000150f087225 */ /* 0x000fd000000e040c */
.L_x_5:
[-CC-:B------:R-:W-:Y:S01]  /*0870*/  SHF.R.U64 R92, R8, R14.reuse, R9.reuse ;  /* 0x0000000e085c7219 */ /* 0x180fe20000001209 */
[----:B------:R-:W0:Y:S01]  /*0880*/  LDC R12, c[0x0][0x618] ;  /* 0x00018600ff0c7b82 */ /* 0x000e220000000800 */
[----:B------:R-:W-:Y:S01]  /*0890*/  SHF.R.U32.HI R5, RZ, R14, R9 ;  /* 0x0000000eff057219 */ /* 0x000fe20000011609 */
[----:B------:R-:W-:Y:S01]  /*08a0*/  ULDC UR4, c[0x0][0x150] ;  /* 0x0000540000047ab9 */ /* 0x000fe20000000800 */
[----:B------:R-:W-:Y:S02]  /*08b0*/  IADD3 R11, P0, RZ, -R92, RZ ;  /* 0x8000005cff0b7210 */ /* 0x000fe40007f1e0ff */
[----:B------:R-:W-:-:S03]  /*08c0*/  I2FP.F32.U32 R3, R4 ;  /* 0x0000000400037245 */ /* 0x000fc60000201000 */
[----:B------:R-:W1:Y:S01]  /*08d0*/  LDC.64 R24, c[0x0][0x640] ;  /* 0x00019000ff187b82 */ /* 0x000e620000000a00 */
[----:B------:R-:W-:Y:S02]  /*08e0*/  IMAD.X R13, RZ, RZ, ~R5, P0 ;  /* 0x000000ffff0d7224 */ /* 0x000fe400000e0e05 */
[----:B------:R-:W-:Y:S01]  /*08f0*/  FMUL R3, R3, UR4 ;  /* 0x0000000403037c20 */ /* 0x000fe20008400000 */
[----:B------:R-:W-:Y:S01]  /*0900*/  IMAD.WIDE.U32 R8, R11, R22, R16 ;  /* 0x000000160b087225 */ /* 0x000fe200078e0010 */
[----:B------:R-:W-:-:S03]  /*0910*/  ULDC UR4, c[0x0][0x154] ;  /* 0x0000550000047ab9 */ /* 0x000fc60000000800 */
[----:B------:R-:W-:Y:S01]  /*0920*/  IMAD R10, R13, R22, RZ ;  /* 0x000000160d0a7224 */ /* 0x000fe200078e02ff */
[----:B------:R-:W2:Y:S01]  /*0930*/  LDC R5, c[0x0][0x144] ;  /* 0x00005100ff057b82 */ /* 0x000ea20000000800 */
[----:B------:R-:W3:Y:S02]  /*0940*/  F2I.U32.TRUNC.NTZ R3, R3 ;  /* 0x0000000300037305 */ /* 0x000ee4000020f000 */
[----:B------:R-:W-:-:S04]  /*0950*/  IMAD R11, R11, R23, R10 ;  /* 0x000000170b0b7224 */ /* 0x000fc800078e020a */
[----:B------:R-:W-:Y:S01]  /*0960*/  IMAD.IADD R9, R9, 0x1, R11 ;  /* 0x0000000109097824 */ /* 0x000fe200078e020b */
[----:B------:R-:W4:Y:S01]  /*0970*/  LDC R14, c[0x0][0x608] ;  /* 0x00018200ff0e7b82 */ /* 0x000f220000000800 */
[----:B------:R-:W-:-:S03]  /*0980*/  IMAD.MOV.U32 R11, RZ, RZ, -0x1 ;  /* 0xffffffffff0b7424 */ /* 0x000fc600078e00ff */
[----:B0-----:R-:W-:Y:S02]  /*0990*/  SHF.R.U64 R20, R8, R12, R9 ;  /* 0x0000000c08147219 */ /* 0x001fe40000001209 */
[----:B------:R-:W-:Y:S02]  /*09a0*/  I2FP.F32.U32 R8, R6 ;  /* 0x0000000600087245 */ /* 0x000fe40000201000 */
[----:B------:R-:W0:Y:S01]  /*09b0*/  LDC R22, c[0x0][0x658] ;  /* 0x00019600ff167b82 */ /* 0x000e220000000800 */
[----:B-1----:R-:W-:Y:S01]  /*09c0*/  ISETP.NE.U32.AND P0, PT, R24, RZ, PT ;  /* 0x000000ff1800720c */ /* 0x002fe20003f05070 */
[----:B---3--:R-:W-:Y:S01]  /*09d0*/  IMAD.MOV R10, RZ, RZ, -R3 ;  /* 0x000000ffff0a7224 */ /* 0x008fe200078e0a03 */
[----:B------:R-:W-:Y:S01]  /*09e0*/  SHF.R.U32.HI R9, RZ, R12, R9 ;  /* 0x0000000cff097219 */ /* 0x000fe20000011609 */
[----:B------:R-:W-:Y:S01]  /*09f0*/  FMUL R8, R8, UR4 ;  /* 0x0000000408087c20 */ /* 0x000fe20008400000 */
[----:B------:R-:W-:-:S03]  /*0a00*/  ISETP.NE.AND.EX P0, PT, R25, RZ, PT, P0 ;  /* 0x000000ff1900720c */ /* 0x000fc60003f05300 */
[----:B------:R-:W1:Y:S01]  /*0a10*/  LDC R15, c[0x0][0x148] ;  /* 0x00005200ff0f7b82 */ /* 0x000e620000000800 */
[----:B--2---:R-:W-:-:S07]  /*0a20*/  IMAD R3, R5, R10, R4 ;  /* 0x0000000a05037224 */ /* 0x004fce00078e0204 */
[----:B------:R-:W2:Y:S01]  /*0a30*/  LDC R21, c[0x0][0x600] ;  /* 0x00018000ff157b82 */ /* 0x000ea20000000800 */
[-CC-:B----4-:R-:W-:Y:S02]  /*0a40*/  SHF.R.U64 R26, R20, R14.reuse, R9.reuse ;  /* 0x0000000e141a7219 */ /* 0x190fe40000001209 */
[----:B------:R-:W-:Y:S01]  /*0a50*/  SHF.R.U32.HI R5, RZ, R14, R9 ;  /* 0x0000000eff057219 */ /* 0x000fe20000011609 */
[----:B------:R-:W-:Y:S01]  /*0a60*/  IMAD.MOV.U32 R9, RZ, RZ, 0x1 ;  /* 0x00000001ff097424 */ /* 0x000fe200078e00ff */
[----:B------:R3:W4:Y:S03]  /*0a70*/  F2I.U32.TRUNC.NTZ R14, R8 ;  /* 0x00000008000e7305 */ /* 0x000726000020f000 */
[----:B------:R-:W1:Y:S01]  /*0a80*/  LDC R23, c[0x0][0x648] ;  /* 0x00019200ff177b82 */ /* 0x000e620000000800 */
[-C--:B0-----:R-:W-:Y:S02]  /*0a90*/  SHF.L.U32 R4, R11, R22.reuse, RZ ;  /* 0x000000160b047219 */ /* 0x081fe400000006ff */
[----:B------:R-:W-:-:S02]  /*0aa0*/  SHF.R.U64 R28, R26, R22, R5 ;  /* 0x000000161a1c7219 */ /* 0x000fc40000001205 */
[----:B------:R-:W-:Y:S02]  /*0ab0*/  LOP3.LUT R13, RZ, R4, RZ, 0x33, !PT ;  /* 0x00000004ff0d7212 */ /* 0x000fe400078e33ff */
[-C--:B------:R-:W-:Y:S01]  /*0ac0*/  SHF.R.U32.HI R5, RZ, R22.reuse, R5 ;  /* 0x00000016ff057219 */ /* 0x080fe20000011605 */
[----:B------:R-:W0:Y:S01]  /*0ad0*/  LDC R27, c[0x0][0x638] ;  /* 0x00018e00ff1b7b82 */ /* 0x000e220000000800 */
[----:B------:R-:W-:Y:S01]  /*0ae0*/  SHF.L.U32 R12, R9, R22, RZ ;  /* 0x00000016090c7219 */ /* 0x000fe200000006ff */
[----:B------:R-:W-:-:S06]  /*0af0*/  IMAD.MOV.U32 R4, RZ, RZ, R28 ;  /* 0x000000ffff047224 */ /* 0x000fcc00078e001c */
[----:B------:R-:W0:Y:S01]  /*0b00*/  LDC R93, c[0x0][0x610] ;  /* 0x00018400ff5d7b82 */ /* 0x000e220000000800 */
[----:B---34-:R-:W-:Y:S05]  /*0b10*/  @!P0 BRA `(.L_x_6) ;  /* 0x0000000000288947 */ /* 0x018fea0003800000 */
[----:B------:R-:W3:Y:S02]  /*0b20*/  LDC R11, c[0x0][0x64c] ;  /* 0x00019300ff0b7b82 */ /* 0x000ee40000000800 */
[----:B---3--:R-:W-:-:S05]  /*0b30*/  IADD3 R11, P0, R28, R11, RZ ;  /* 0x0000000b1c0b7210 */ /* 0x008fca0007f1e0ff */
        /* <DEDUP_REMOVED lines=8> */
.L_x_6:
[----:B-1----:R-:W-:Y:S01]  /*0bc0*/  SHF.R.U64 R4, R4, R23, R5 ;  /* 0x0000001704047219 */ /* 0x002fe20000001205 */
[----:B--2---:R-:W-:Y:S01]  /*0bd0*/  VIADD R5, R21, 0xffffffff ;  /* 0xffffffff15057836 */ /* 0x004fe20000000000 */
[----:B------:R-:W-:Y:S01]  /*0be0*/  LOP3.LUT R13, R26, R13, RZ, 0xc0, !PT ;  /* 0x0000000d1a0d7212 */ /* 0x000fe200078ec0ff */
[----:B------:R-:W-:Y:S02]  /*0bf0*/  IMAD.MOV R14, RZ, RZ, -R14 ;  /* 0x000000ffff0e7224 */ /* 0x000fe400078e0a0e */
[----:B------:R-:W-:Y:S01]  /*0c00*/  IMAD.MOV R8, RZ, RZ, -R4 ;  /* 0x000000ffff087224 */ /* 0x000fe200078e0a04 */
[----:B------:R-:W-:Y:S01]  /*0c10*/  LOP3.LUT R5, R20, R5, RZ, 0xc0, !PT ;  /* 0x0000000514057212 */ /* 0x000fe200078ec0ff */
[----:B------:R-:W-:Y:S02]  /*0c20*/  IMAD R12, R12, R4, R13 ;  /* 0x000000040c0c7224 */ /* 0x000fe400078e020d */
[----:B------:R-:W-:Y:S02]  /*0c30*/  @P3 IMAD R3, R15, R14, R6 ;  /* 0x0000000e0f033224 */ /* 0x000fe400078e0206 */
[----:B0-----:R-:W-:-:S02]  /*0c40*/  IMAD R4, R8, R27, R28 ;  /* 0x0000001b08047224 */ /* 0x001fc400078e021c */
[----:B------:R-:W-:Y:S02]  /*0c50*/  IMAD R93, R12, R93, R3 ;  /* 0x0000005d0c5d7224 */ /* 0x000fe400078e0203 */
[----:B------:R-:W-:Y:S02]  /*0c60*/  IMAD R4, R4, R21, R5 ;  /* 0x0000001504047224 */ /* 0x000fe400078e0205 */
[----:B------:R-:W-:-:S03]  /*0c70*/  IMAD.MOV.U32 R3, RZ, RZ, 0x1 ;  /* 0x00000001ff037424 */ /* 0x000fc600078e00ff */
[----:B------:R-:W-:Y:S02]  /*0c80*/  SEL R94, R4, R93, !P3 ;  /* 0x0000005d045e7207 */ /* 0x000fe40005800000 */
[----:B------:R-:W-:-:S07]  /*0c90*/  SEL R93, R93, R4, !P3 ;  /* 0x000000045d5d7207 */ /* 0x000fce0005800000 */
.L_x_4:
[----:B------:R-:W-:-:S08]  /*0ca0*/  NOP ;  /* 0x0000000000007918 */ /* 0x000fd00000000000 */
[----:B------:R-:W0:Y:S02]  /*0cb0*/  USETMAXREG.TRY_ALLOC.CTAPOOL UP0, 0xe8 ;  /* 0x000000e8000079c8 */ /* 0x000e240008000600 */
[----:B0-----:R-:W-:-:S13]  /*0cc0*/  PLOP3.LUT P0, PT, PT, PT, UP0, 0x80, 0x0 ;  /* 0x000000000000781c */ /* 0x001fda0003f0f008 */
[----:B------:R-:W-:Y:S05]  /*0cd0*/  @!P0 BRA `(.L_x_4) ;  /* 0xfffffffc00f08947 */ /* 0x000fea000383ffff */
[----:B------:R-:W-:Y:S01]  /*0ce0*/  ULDC.64 UR4, c[0x0][0x598] ;  /* 0x0001660000047ab9 */ /* 0x000fe20000000a00 */
[----:B------:R-:W-:Y:S01]  /*0cf0*/  ULDC.64 UR36, c[0x0][0x208] ;  /* 0x0000820000247ab9 */ /* 0x000fe20000000a00 */
[----:B------:R-:W-:-:S04]  /*0d00*/  ISETP.NE.U32.AND P0, PT, RZ, UR4, PT ;  /* 0x00000004ff007c0c */ /* 0x000fc8000bf05070 */
[----:B------:R-:W-:-:S13]  /*0d10*/  ISETP.NE.AND.EX P0, PT, RZ, UR5, PT, P0 ;  /* 0x00000005ff007c0c */ /* 0x000fda000bf05300 */
[----:B------:R-:W-:Y:S05]  /*0d20*/  @!P0 BRA `(.L_x_7) ;  /* 0x00000000001c8947 */ /* 0x000fea0003800000 */
[----:B------:R-:W0:Y:S02]  /*0d30*/  LDC.64 R4, c[0x0][0x598] ;  /* 0x00016600ff047b82 */ /* 0x000e240000000a00 */
[----:B0-----:R-:W2:Y:S02]  /*0d40*/  LDG.E.64 R4, desc[UR36][R4.64] ;  /* 0x0000002404047981 */ /* 0x001ea4000c1e1b00 */
[----:B--2---:R-:W-:-:S04]  /*0d50*/  ISETP.NE.U32.AND P0, PT, R4, RZ, PT ;  /* 0x000000ff0400720c */ /* 0x004fc80003f05070 */
[----:B------:R-:W-:-:S13]  /*0d60*/  ISETP.NE.AND.EX P0, PT, R5, RZ, PT, P0 ;  /* 0x000000ff0500720c */ /* 0x000fda0003f05300 */
[----:B------:R-:W-:Y:S05]  /*0d70*/  @!P0 BRA `(.L_x_7) ;  /* 0x0000000000088947 */ /* 0x000fea0003800000 */
[----:B------:R0:W5:Y:S01]  /*0d80*/  LD.E R95, desc[UR36][R4.64] ;  /* 0x00000024045f7980 */ /* 0x000162000c101900 */
[----:B------:R-:W-:Y:S05]  /*0d90*/  BRA `(.L_x_8) ;  /* 0x0000000000247947 */ /* 0x000fea0003800000 */
.L_x_7:
[----:B------:R-:W-:Y:S02]  /*0da0*/  ULDC.64 UR4, c[0x0][0x588] ;  /* 0x0001620000047ab9 */ /* 0x000fe40000000a00 */
[----:B------:R-:W-:-:S04]  /*0db0*/  ISETP.NE.U32.AND P0, PT, RZ, UR4, PT ;  /* 0x00000004ff007c0c */ /* 0x000fc8000bf05070 */
[----:B------:R-:W-:-:S13]  /*0dc0*/  ISETP.NE.AND.EX P0, PT, RZ, UR5, PT, P0 ;  /* 0x00000005ff007c0c */ /* 0x000fda000bf05300 */
[----:B------:R-:W-:Y:S05]  /*0dd0*/  @!P0 BRA `(.L_x_9) ;  /* 0x00000000000c8947 */ /* 0x000fea0003800000 */
[----:B------:R-:W0:Y:S02]  /*0de0*/  LDC.64 R4, c[0x0][0x588] ;  /* 0x00016200ff047b82 */ /* 0x000e240000000a00 */
[----:B0-----:R1:W5:Y:S01]  /*0df0*/  LDG.E R95, desc[UR36][R4.64] ;  /* 0x00000024045f7981 */ /* 0x001362000c1e1900 */
[----:B------:R-:W-:Y:S05]  /*0e00*/  BRA `(.L_x_8) ;  /* 0x0000000000087947 */ /* 0x000fea0003800000 */
.L_x_9:
[----:B------:R-:W-:Y:S02]  /*0e10*/  ULDC UR4, c[0x0][0x580] ;  /* 0x0001600000047ab9 */ /* 0x000fe40000000800 */
[----:B------:R-:W-:-:S07]  /*0e20*/  IMAD.U32 R95, RZ, RZ, UR4 ;  /* 0x00000004ff5f7e24 */ /* 0x000fce000f8e00ff */
.L_x_8:
[----:B------:R-:W-:Y:S02]  /*0e30*/  ULDC.64 UR4, c[0x0][0x5a0] ;  /* 0x0001680000047ab9 */ /* 0x000fe40000000a00 */
[----:B------:R-:W-:-:S04]  /*0e40*/  ISETP.NE.U32.AND P0, PT, RZ, UR4, PT ;  /* 0x00000004ff007c0c */ /* 0x000fc8000bf05070 */
[----:B------:R-:W-:-:S13]  /*0e50*/  ISETP.NE.AND.EX P0, PT, RZ, UR5, PT, P0 ;  /* 0x00000005ff007c0c */ /* 0x000fda000bf05300 */
[----:B------:R-:W-:Y:S05]  /*0e60*/  @!P0 BRA `(.L_x_10) ;  /* 0x00000000001c8947 */ /* 0x000fea0003800000 */
[----:B01----:R-:W0:Y:S02]  /*0e70*/  LDC.64 R4, c[0x0][0x5a0] ;  /* 0x00016800ff047b82 */ /* 0x003e240000000a00 */
[----:B0-----:R-:W2:Y:S02]  /*0e80*/  LDG.E.64 R4, desc[UR36][R4.64] ;  /* 0x0000002404047981 */ /* 0x001ea4000c1e1b00 */
[----:B--2---:R-:W-:-:S04]  /*0e90*/  ISETP.NE.U32.AND P0, PT, R4, RZ, PT ;  /* 0x000000ff0400720c */ /* 0x004fc80003f05070 */
[----:B------:R-:W-:-:S13]  /*0ea0*/  ISETP.NE.AND.EX P0, PT, R5, RZ, PT, P0 ;  /* 0x000000ff0500720c */ /* 0x000fda0003f05300 */
[----:B------:R-:W-:Y:S05]  /*0eb0*/  @!P0 BRA `(.L_x_10) ;  /* 0x0000000000088947 */ /* 0x000fea0003800000 */
[----:B------:R0:W5:Y:S01]  /*0ec0*/  LD.E R98, desc[UR36][R4.64] ;  /* 0x0000002404627980 */ /* 0x000162000c101900 */
[----:B------:R-:W-:Y:S05]  /*0ed0*/  BRA `(.L_x_11) ;  /* 0x0000000000247947 */ /* 0x000fea0003800000 */
.L_x_10:
[----:B------:R-:W-:Y:S02]  /*0ee0*/  ULDC.64 UR4, c[0x0][0x590] ;  /* 0x0001640000047ab9 */ /* 0x000fe40000000a00 */
[----:B------:R-:W-:-:S04]  /*0ef0*/  ISETP.NE.U32.AND P0, PT, RZ, UR4, PT ;  /* 0x00000004ff007c0c */ /* 0x000fc8000bf05070 */
[----:B------:R-:W-:-:S13]  /*0f00*/  ISETP.NE.AND.EX P0, PT, RZ, UR5, PT, P0 ;  /* 0x00000005ff007c0c */ /* 0x000fda000bf05300 */
[----:B------:R-:W-:Y:S05]  /*0f10*/  @!P0 BRA `(.L_x_12) ;  /* 0x00000000000c8947 */ /* 0x000fea0003800000 */
[----:B------:R-:W2:Y:S02]  /*0f20*/  LDC.64 R98, c[0x0][0x590] ;  /* 0x00016400ff627b82 */ /* 0x000ea40000000a00 */
[----:B--2---:R2:W5:Y:S01]  /*0f30*/  LDG.E R98, desc[UR36][R98.64] ;  /* 0x0000002462627981 */ /* 0x004562000c1e1900 */
[----:B------:R-:W-:Y:S05]  /*0f40*/  BRA `(.L_x_11) ;  /* 0x0000000000087947 */ /* 0x000fea0003800000 */
.L_x_12:
[----:B------:R-:W-:Y:S02]  /*0f50*/  ULDC UR4, c[0x0][0x584] ;  /* 0x0001610000047ab9 */ /* 0x000fe40000000800 */
[----:B------:R-:W-:-:S07]  /*0f60*/  IMAD.U32 R98, RZ, RZ, UR4 ;  /* 0x00000004ff627e24 */ /* 0x000fce000f8e00ff */
.L_x_11:
[----:B------:R-:W-:-:S13]  /*0f70*/  LOP3.LUT P0, RZ, R3, 0xff, RZ, 0xc0, !PT ;  /* 0x000000ff03ff7812 */ /* 0x000fda000780c0ff */
[----:B------:R-:W-:Y:S05]  /*0f80*/  @!P0 EXIT ;  /* 0x000000000000894d */ /* 0x000fea0003800000 */
[----:B------:R-:W-:Y:S01]  /*0f90*/  ULDC.64 UR4, c[0x0][0x288] ;  /* 0x0000a20000047ab9 */ /* 0x000fe20000000a00 */
[C---:B--2---:R-:W-:Y:S01]  /*0fa0*/  LOP3.LUT R99, R0.reuse, 0x3, RZ, 0xc0, !PT ;  /* 0x0000000300637812 */ /* 0x044fe200078ec0ff */
[----:B01----:R-:W-:Y:S01]  /*0fb0*/  IMAD.U32 R4, RZ, RZ, UR4 ;  /* 0x00000004ff047e24 */ /* 0x003fe2000f8e00ff */
[C---:B------:R-:W-:Y:S01]  /*0fc0*/  LOP3.LUT R3, R0.reuse, 0x2, RZ, 0xc0, !PT ;  /* 0x0000000200037812 */ /* 0x040fe200078ec0ff */
[----:B------:R-:W0:Y:S01]  /*0fd0*/  LDC R105, c[0x0][0x658] ;  /* 0x00019600ff697b82 */ /* 0x000e220000000800 */
[----:B------:R-:W-:Y:S01]  /*0fe0*/  LOP3.LUT R19, R0, 0xff, RZ, 0xc0, !PT ;  /* 0x000000ff00137812 */ /* 0x000fe200078ec0ff */
[----:B------:R-:W-:Y:S01]  /*0ff0*/  IMAD R99, R99, -0x2, R4 ;  /* 0xfffffffe63637824 */ /* 0x000fe200078e0204 */
[----:B------:R-:W-:Y:S01]  /*1000*/  LOP3.LUT R7, R7, 0x1, RZ, 0xc0, !PT ;  /* 0x0000000107077812 */ /* 0x000fe200078ec0ff */
[----:B------:R-:W-:Y:S01]  /*1010*/  IMAD.SHL.U32 R5, R3, 0x200, RZ ;  /* 0x0000020003057824 */ /* 0x000fe200078e00ff */
[----:B------:R-:W-:Y:S01]  /*1020*/  SHF.R.U32.HI R4, RZ, 0x2, R0 ;  /* 0x00000002ff047819 */ /* 0x000fe20000011600 */
[----:B------:R-:W-:Y:S01]  /*1030*/  UIADD3 UR4, UR5, 0x7f, URZ ;  /* 0x0000007f05047890 */ /* 0x000fe2000fffe03f */
[----:B------:R-:W-:Y:S01]  /*1040*/  SHF.R.U32.HI R31, RZ, 0x1, R31 ;  /* 0x00000001ff1f7819 */ /* 0x000fe2000001161f */
[----:B------:R-:W1:Y:S01]  /*1050*/  LDC R110, c[0x0][0x600] ;  /* 0x00018000ff6e7b82 */ /* 0x000e620000000800 */
[----:B------:R-:W-:Y:S01]  /*1060*/  SHF.R.U32.HI R3, RZ, 0x1, R19 ;  /* 0x00000001ff037819 */ /* 0x000fe20000011613 */
[----:B------:R-:W-:Y:S01]  /*1070*/  IMAD.SHL.U32 R9, R7, 0x40, RZ ;  /* 0x0000004007097824 */ /* 0x000fe200078e00ff */
[----:B------:R-:W-:Y:S01]  /*1080*/  LOP3.LUT R4, R4, 0x7, RZ, 0xc0, !PT ;  /* 0x0000000704047812 */ /* 0x000fe200078ec0ff */
[----:B------:R-:W-:Y:S01]  /*1090*/  USHF.R.S32.HI UR5, URZ, 0x1f, UR4 ;  /* 0x0000001f3f057899 */ /* 0x000fe20008011404 */
[----:B------:R-:W-:Y:S01]  /*10a0*/  LOP3.LUT R31, R31, 0x30, RZ, 0xc0, !PT ;  /* 0x000000301f1f7812 */ /* 0x000fe200078ec0ff */
[C---:B------:R-:W-:Y:S01]  /*10b0*/  IMAD R3, R0.reuse, 0x200, R3 ;  /* 0x0000020000037824 */ /* 0x040fe200078e0203 */
[--C-:B------:R-:W-:Y:S01]  /*10c0*/  LOP3.LUT R104, R5, 0xfffffe00, R4.reuse, 0xe2, !PT ;  /* 0xfffffe0005687812 */ /* 0x100fe200078ee204 */
[----:B------:R-:W-:Y:S01]  /*10d0*/  IMAD.MOV.U32 R8, RZ, RZ, 0x1 ;  /* 0x00000001ff087424 */ /* 0x000fe200078e00ff */
[--C-:B------:R-:W-:Y:S01]  /*10e0*/  LOP3.LUT R96, R9, 0x40, R4.reuse, 0xe2, !PT ;  /* 0x0000004009607812 */ /* 0x100fe200078ee204 */
[----:B------:R-:W-:Y:S01]  /*10f0*/  ULEA.HI UR5, UR5, UR4, URZ, 0x7 ;  /* 0x0000000405057291 */ /* 0x000fe2000f8f383f */
[----:B------:R-:W-:Y:S01]  /*1100*/  IADD3 R6, RZ, -R31, -R4 ;  /* 0x8000001fff067210 */ /* 0x000fe20007ffe804 */
[C---:B------:R-:W-:Y:S01]  /*1110*/  IMAD.SHL.U32 R4, R0.reuse, 0x40, RZ ;  /* 0x0000004000047824 */ /* 0x040fe200078e00ff */
[----:B------:R-:W-:Y:S01]  /*1120*/  LOP3.LUT R3, R3, 0x270, RZ, 0xc0, !PT ;  /* 0x0000027003037812 */ /* 0x000fe200078ec0ff */
[----:B------:R-:W-:Y:S01]  /*1130*/  IMAD.MOV.U32 R108, RZ, RZ, 0x90 ;  /* 0x00000090ff6c7424 */ /* 0x000fe200078e00ff */
[C---:B------:R-:W-:Y:S01]  /*1140*/  R2P PR, R0.reuse, 0x60 ;  /* 0x0000006000007804 */ /* 0x040fe20000000000 */
[----:B------:R-:W-:Y:S01]  /*1150*/  IMAD.MOV.U32 R109, RZ, RZ, 0x120 ;  /* 0x00000120ff6d7424 */ /* 0x000fe200078e00ff */
[----:B------:R-:W-:Y:S01]  /*1160*/  LOP3.LUT R3, R3, 0x40, R4, 0x78, !PT ;  /* 0x0000004003037812 */ /* 0x000fe200078e7804 */
[----:B------:R-:W-:Y:S01]  /*1170*/  IMAD.MOV.U32 R4, RZ, RZ, -0x1 ;  /* 0xffffffffff047424 */ /* 0x000fe200078e00ff */
[----:B------:R-:W-:Y:S01]  /*1180*/  LOP3.LUT R111, R0, 0x1f, RZ, 0xc0, !PT ;  /* 0x0000001f006f7812 */ /* 0x000fe200078ec0ff */
[----:B------:R-:W-:Y:S01]  /*1190*/  IMAD R6, R7, -0x40, R6 ;  /* 0xffffffc007067824 */ /* 0x000fe200078e0206 */
[----:B------:R-:W-:Y:S01]  /*11a0*/  ULDC UR6, c[0x0][0x284] ;  /* 0x0000a10000067ab9 */ /* 0x000fe20000000800 */
[----:B------:R-:W-:Y:S01]  /*11b0*/  USHF.R.S32.HI UR43, URZ, 0x7, UR5 ;  /* 0x000000073f2b7899 */ /* 0x000fe20008011405 */
[----:B0-----:R-:W-:Y:S01]  /*11c0*/  SHF.L.U32 R4, R4, R105, RZ ;  /* 0x0000006904047219 */ /* 0x001fe200000006ff */
[----:B------:R-:W-:Y:S01]  /*11d0*/  IMAD.SHL.U32 R107, R0, 0x2, RZ ;  /* 0x00000002006b7824 */ /* 0x000fe200078e00ff */
[----:B------:R-:W-:Y:S01]  /*11e0*/  LOP3.LUT R96, R96, R31, RZ, 0xfc, !PT ;  /* 0x0000001f60607212 */ /* 0x000fe200078efcff */
[----:B-1----:R-:W-:Y:S01]  /*11f0*/  VIADD R110, R110, 0xffffffff ;  /* 0xffffffff6e6e7836 */ /* 0x002fe20000000000 */
[----:B------:R-:W-:Y:S01]  /*1200*/  LOP3.LUT R104, R104, R3, RZ, 0xfc, !PT ;  /* 0x0000000368687212 */ /* 0x000fe200078efcff */
[----:B------:R-:W-:Y:S01]  /*1210*/  VIADD R113, R6, UR6 ;  /* 0x0000000606717c36 */ /* 0x000fe20008000000 */
[----:B------:R-:W-:Y:S01]  /*1220*/  SHF.L.U32 R105, R8, R105, RZ ;  /* 0x0000006908697219 */ /* 0x000fe200000006ff */
[----:B------:R-:W-:Y:S01]  /*1230*/  IMAD.MOV.U32 R97, RZ, RZ, RZ ;  /* 0x000000ffff617224 */ /* 0x000fe200078e00ff */
[----:B------:R-:W-:Y:S01]  /*1240*/  LOP3.LUT R106, R0, 0xf, RZ, 0xc0, !PT ;  /* 0x0000000f006a7812 */ /* 0x000fe200078ec0ff */
[----:B------:R-:W-:Y:S01]  /*1250*/  UIADD3 UR44, UR43, -0x1, URZ ;  /* 0xffffffff2b2c7890 */ /* 0x000fe2000fffe03f */
[----:B------:R-:W-:Y:S01]  /*1260*/  SHF.R.U32.HI R19, RZ, 0x7, R19 ;  /* 0x00000007ff137819 */ /* 0x000fe20000011613 */
[----:B------:R-:W-:Y:S01]  /*1270*/  UMOV UR40, URZ ;  /* 0x0000003f00287c82 */ /* 0x000fe20008000000 */
[----:B------:R-:W-:Y:S01]  /*1280*/  SEL R108, R108, 0x70, !P5 ;  /* 0x000000706c6c7807 */ /* 0x000fe20006800000 */
[----:B------:R-:W-:Y:S01]  /*1290*/  UMOV UR41, URZ ;  /* 0x0000003f00297c82 */ /* 0x000fe20008000000 */
[----:B------:R-:W-:-:S02]  /*12a0*/  SEL R109, R109, 0xe0, !P6 ;  /* 0x000000e06d6d7807 */ /* 0x000fc40007000000 */
[----:B------:R-:W-:Y:S02]  /*12b0*/  SHF.R.U32.HI R111, RZ, 0x4, R111 ;  /* 0x00000004ff6f7819 */ /* 0x000fe4000001166f */
[----:B------:R-:W-:-:S07]  /*12c0*/  LOP3.LUT R112, RZ, R4, RZ, 0x33, !PT ;  /* 0x00000004ff707212 */ /* 0x000fce00078e33ff */
.L_x_179:
[----:B------:R-:W0:Y:S01]  /*12d0*/  S2R R0, SR_TID.X ;  /* 0x0000000000007919 */ /* 0x000e220000002100 */
[----:B-1----:R-:W1:Y:S01]  /*12e0*/  S2R R3, SR_CgaCtaId ;  /* 0x0000000000037919 */ /* 0x002e620000008800 */
[----:B0-----:R-:W-:Y:S02]  /*12f0*/  SHF.R.U32.HI R24, RZ, 0x5, R0 ;  /* 0x00000005ff187819 */ /* 0x001fe40000011600 */
[----:B------:R-:W-:-:S04]  /*1300*/  MOV R0, 0x400 ;  /* 0x0000040000007802 */ /* 0x000fc80000000f00 */
[----:B-1----:R-:W-:Y:S01]  /*1310*/  LEA R0, R3, R0, 0x18 ;  /* 0x0000000003007211 */ /* 0x002fe200078ec0ff */
[----:B------:R-:W0:Y:S04]  /*1320*/  SHFL.IDX PT, R24, R24, RZ, 0x1f ;  /* 0x00001fff18187589 */ /* 0x000e2800000e0000 */
[----:B------:R-:W-:-:S05]  /*1330*/  VIADD R0, R0, 0x800 ;  /* 0x0000080000007836 */ /* 0x000fca0000000000 */
[----:B------:R-:W-:-:S13]  /*1340*/  LOP3.LUT P0, RZ, R0, 0x3ff, RZ, 0xc0, !PT ;  /* 0x000003ff00ff7812 */ /* 0x000fda000780c0ff */
[----:B---34-:R-:W-:Y:S05]  /*1350*/  @!P0 BRA `(.L_x_13) ;  /* 0x0000000000408947 */ /* 0x018fea0003800000 */
[----:B------:R-:W-:Y:S01]  /*1360*/  MOV R0, 0x0 ;  /* 0x0000000000007802 */ /* 0x000fe20000000f00 */
[----:B------:R-:W-:Y:S01]  /*1370*/  ULDC.64 UR4, c[0x4][0x78] ;  /* 0x01001e0000047ab9 */ /* 0x000fe20000000a00 */
[----:B------:R-:W-:Y:S01]  /*1380*/  ULDC.64 UR6, c[0x4][0x8] ;  /* 0x0100020000067ab9 */ /* 0x000fe20000000a00 */
[----:B------:R-:W-:Y:S01]  /*1390*/  IMAD.U32 R4, RZ, RZ, UR4 ;  /* 0x00000004ff047e24 */ /* 0x000fe2000f8e00ff */
[----:B------:R1:W2:Y:S01]  /*13a0*/  LDC.64 R14, c[0x4][R0] ;  /* 0x01000000000e7b82 */ /* 0x0002a20000000a00 */
[----:B------:R-:W-:Y:S01]  /*13b0*/  IMAD.U32 R5, RZ, RZ, UR5 ;  /* 0x00000005ff057e24 */ /* 0x000fe2000f8e00ff */
[----:B------:R-:W-:Y:S01]  /*13c0*/  ULDC.64 UR4, c[0x4][0x80] ;  /* 0x0100200000047ab9 */ /* 0x000fe20000000a00 */
[----:B------:R-:W-:Y:S02]  /*13d0*/  IMAD.U32 R10, RZ, RZ, UR6 ;  /* 0x00000006ff0a7e24 */ /* 0x000fe4000f8e00ff */
[----:B------:R-:W-:Y:S02]  /*13e0*/  IMAD.U32 R6, RZ, RZ, UR4 ;  /* 0x00000004ff067e24 */ /* 0x000fe4000f8e00ff */
[----:B------:R-:W-:-:S02]  /*13f0*/  IMAD.U32 R7, RZ, RZ, UR5 ;  /* 0x00000005ff077e24 */ /* 0x000fc4000f8e00ff */
[----:B------:R-:W-:Y:S02]  /*1400*/  IMAD.U32 R11, RZ, RZ, UR7 ;  /* 0x00000007ff0b7e24 */ /* 0x000fe4000f8e00ff */
[----:B------:R-:W-:Y:S02]  /*1410*/  IMAD.MOV.U32 R8, RZ, RZ, 0x70 ;  /* 0x00000070ff087424 */ /* 0x000fe400078e00ff */
[----:B------:R-:W-:Y:S02]  /*1420*/  IMAD.MOV.U32 R12, RZ, RZ, 0x1 ;  /* 0x00000001ff0c7424 */ /* 0x000fe400078e00ff */
[----:B-1----:R-:W-:-:S07]  /*1430*/  IMAD.MOV.U32 R13, RZ, RZ, RZ ;  /* 0x000000ffff0d7224 */ /* 0x002fce00078e00ff */
[----:B------:R-:W-:-:S07]  /*1440*/  LEPC R20, `(.L_x_13) ;  /* 0x000000001014794e */ /* 0x000fce0000000000 */
[----:B0-2--5:R-:W-:Y:S05]  /*1450*/  CALL.ABS.NOINC R14 ;  /* 0x000000000e007343 */ /* 0x025fea0003c00000 */
.L_x_13:
[----:B------:R-:W1:Y:S01]  /*1460*/  S2R R3, SR_CgaCtaId ;  /* 0x0000000000037919 */ /* 0x000e620000008800 */
[----:B------:R-:W-:-:S04]  /*1470*/  MOV R0, 0x400 ;  /* 0x0000040000007802 */ /* 0x000fc80000000f00 */
[----:B-1----:R-:W-:-:S05]  /*1480*/  LEA R0, R3, R0, 0x18 ;  /* 0x0000000003007211 */ /* 0x002fca00078ec0ff */
[----:B------:R-:W-:-:S05]  /*1490*/  VIADD R0, R0, 0x1c800 ;  /* 0x0001c80000007836 */ /* 0x000fca0000000000 */
[----:B------:R-:W-:-:S13]  /*14a0*/  LOP3.LUT P0, RZ, R0, 0x3ff, RZ, 0xc0, !PT ;  /* 0x000003ff00ff7812 */ /* 0x000fda000780c0ff */
[----:B------:R-:W-:Y:S05]  /*14b0*/  @!P0 BRA `(.L_x_14) ;  /* 0x00000000007c8947 */ /* 0x000fea0003800000 */
        /* <DEDUP_REMOVED lines=16> */
.L_x_15:
[----:B------:R-:W0:Y:S01]  /*15c0*/  LDC.64 R22, c[0x4][R22] ;  /* 0x0100000016167b82 */ /* 0x000e220000000a00 */
[----:B------:R-:W-:Y:S01]  /*15d0*/  ULDC.64 UR4, c[0x4][0x78] ;  /* 0x01001e0000047ab9 */ /* 0x000fe20000000a00 */
[----:B------:R-:W-:Y:S01]  /*15e0*/  ULDC.64 UR6, c[0x4][0x80] ;  /* 0x0100200000067ab9 */ /* 0x000fe20000000a00 */
[----:B------:R-:W-:Y:S02]  /*15f0*/  IMAD.U32 R4, RZ, RZ, UR4 ;  /* 0x00000004ff047e24 */ /* 0x000fe4000f8e00ff */
        /* <DEDUP_REMOVED lines=8> */
[----:B------:R-:W-:-:S07]  /*1680*/  IMAD.MOV.U32 R13, RZ, RZ, RZ ;  /* 0x000000ffff0d7224 */ /* 0x000fce00078e00ff */
[----:B------:R-:W-:-:S07]  /*1690*/  LEPC R20, `(.L_x_14) ;  /* 0x000000001014794e */ /* 0x000fce0000000000 */
[----:B0-----:R-:W-:Y:S05]  /*16a0*/  CALL.ABS.NOINC R22 ;  /* 0x0000000016007343 */ /* 0x001fea0003c00000 */
.L_x_14:
[----:B------:R-:W-:Y:S01]  /*16b0*/  UMOV UR4, 0xffffffff ;  /* 0xffffffff00047882 */ /* 0x000fe20000000000 */
[----:B------:R-:W-:-:S04]  /*16c0*/  LOP3.LUT R0, R18, 0x1, RZ, 0xfc, !PT ;  /* 0x0000000112007812 */ /* 0x000fc800078efcff */
[----:B------:R-:W-:Y:S01]  /*16d0*/  ISETP.NE.AND P0, PT, R0, 0x3, PT ;  /* 0x000000030000780c */ /* 0x000fe20003f05270 */
[----:B------:R-:W-:-:S12]  /*16e0*/  BRA.DIV UR4, `(.L_x_16) ;  /* 0x000000a604647947 */ /* 0x000fd8000b800000 */
.L_x_210:
[----:B------:R-:W-:Y:S05]  /*16f0*/  @!P0 BRA `(.L_x_17) ;  /* 0x0000000000048947 */ /* 0x000fea0003800000 */
[----:B------:R-:W-:Y:S01]  /*1700*/  BPT.TRAP 0x1 ;  /* 0x000000040000795c */ /* 0x000fe20000300000 */
.L_x_17:
[----:B------:R-:W1:Y:S01]  /*1710*/  S2UR UR5, SR_CgaCtaId ;  /* 0x00000000000579c3 */ /* 0x000e620000008800 */
[----:B------:R-:W-:Y:S01]  /*1720*/  UMOV UR4, 0x400 ;  /* 0x0000040000047882 */ /* 0x000fe20000000000 */
[----:B------:R-:W-:Y:S02]  /*1730*/  IMAD.U32 R0, RZ, RZ, UR40 ;  /* 0x00000028ff007e24 */ /* 0x000fe4000f8e00ff */
[----:B------:R-:W-:-:S03]  /*1740*/  IMAD.U32 R4, RZ, RZ, UR41 ;  /* 0x00000029ff047e24 */ /* 0x000fc6000f8e00ff */
[----:B------:R-:W-:Y:S01]  /*1750*/  SHF.L.U32 R0, R0, 0x1f, RZ ;  /* 0x0000001f00007819 */ /* 0x000fe200000006ff */
[----:B-1----:R-:W-:-:S06]  /*1760*/  ULEA UR4, UR5, UR4, 0x18 ;  /* 0x0000000405047291 */ /* 0x002fcc000f8ec03f */
[----:B------:R-:W-:-:S04]  /*1770*/  IMAD.U32 R3, RZ, RZ, UR4 ;  /* 0x00000004ff037e24 */ /* 0x000fc8000f8e00ff */
[----:B------:R-:W-:-:S04]  /*1780*/  IMAD R5, R4, 0x8, R3 ;  /* 0x0000000804057824 */ /* 0x000fc800078e0203 */
[----:B------:R1:W2:Y:S01]  /*1790*/  SYNCS.PHASECHK.TRANS64.TRYWAIT P1, [R5+URZ], R0 ;  /* 0x00000000050075a7 */ /* 0x0002a2000802017f */
[----:B------:R-:W-:Y:S05]  /*17a0*/  @!P0 BRA `(.L_x_18) ;  /* 0x0000000000048947 */ /* 0x000fea0003800000 */
[----:B------:R-:W-:Y:S01]  /*17b0*/  BPT.TRAP 0x1 ;  /* 0x000000040000795c */ /* 0x000fe20000300000 */
.L_x_18:
[----:B--2---:R-:W-:Y:S05]  /*17c0*/  @P1 BRA `(.L_x_19) ;  /* 0x0000000000081947 */ /* 0x004fea0003800000 */
[----:B------:R-:W2:Y:S02]  /*17d0*/  SYNCS.PHASECHK.TRANS64.TRYWAIT P1, [R5+URZ], R0 ;  /* 0x00000000050075a7 */ /* 0x000ea4000802017f */
[----:B--2---:R-:W-:Y:S05]  /*17e0*/  @!P1 BRA `(.L_x_20) ;  /* 0x000000a400449947 */ /* 0x004fea0003800000 */
.L_x_19:
[----:B------:R-:W-:-:S04]  /*17f0*/  UIADD3 UR4, UR41, 0x1, URZ ;  /* 0x0000000129047890 */ /* 0x000fc8000fffe03f */
[----:B------:R-:W-:Y:S02]  /*1800*/  UISETP.NE.AND UP0, UPT, UR4, 0x7, UPT ;  /* 0x000000070400788c */ /* 0x000fe4000bf05270 */
[----:B-12---:R-:W-:Y:S02]  /*1810*/  IMAD.U32 R0, RZ, RZ, UR4 ;  /* 0x00000004ff007e24 */ /* 0x006fe4000f8e00ff */
[----:B------:R-:W-:Y:S02]  /*1820*/  USEL UR4, URZ, 0x1, UP0 ;  /* 0x000000013f047887 */ /* 0x000fe40008000000 */
[----:B------:R-:W-:Y:S02]  /*1830*/  PLOP3.LUT P1, PT, PT, PT, UP0, 0x80, 0x0 ;  /* 0x000000000000781c */ /* 0x000fe40003f2f008 */
[----:B------:R-:W-:Y:S02]  /*1840*/  ULOP3.LUT UR4, UR40, UR4, URZ, 0x3c, !UPT ;  /* 0x0000000428047292 */ /* 0x000fe4000f8e3c3f */
[----:B------:R-:W-:-:S04]  /*1850*/  SEL R0, R0, RZ, P1 ;  /* 0x000000ff00007207 */ /* 0x000fc80000800000 */
[----:B------:R-:W-:Y:S01]  /*1860*/  IMAD.U32 R114, RZ, RZ, UR4 ;  /* 0x00000004ff727e24 */ /* 0x000fe2000f8e00ff */
[----:B------:R-:W-:Y:S06]  /*1870*/  @!P0 BRA `(.L_x_21) ;  /* 0x0000000000048947 */ /* 0x000fec0003800000 */
[----:B------:R-:W-:Y:S01]  /*1880*/  BPT.TRAP 0x1 ;  /* 0x000000040000795c */ /* 0x000fe20000300000 */
.L_x_21:
[----:B------:R-:W-:Y:S01]  /*1890*/  IMAD.U32 R5, RZ, RZ, UR41 ;  /* 0x00000029ff057e24 */ /* 0x000fe2000f8e00ff */
[----:B------:R-:W-:Y:S01]  /*18a0*/  SHF.L.U32 R27, R114, 0x1f, RZ ;  /* 0x0000001f721b7819 */ /* 0x000fe200000006ff */
[----:B------:R-:W-:Y:S01]  /*18b0*/  IMAD R12, R0, 0x8, R3 ;  /* 0x00000008000c7824 */ /* 0x000fe200078e0203 */
[----:B------:R-:W-:Y:S01]  /*18c0*/  BSSY B0, `(.L_x_22) ;  /* 0x00000b5000007945 */ /* 0x000fe20003800000 */
[----:B------:R-:W-:Y:S01]  /*18d0*/  IMAD R4, R5, 0x4000, R104 ;  /* 0x0000400005047824 */ /* 0x000fe200078e0268 */
[----:B0-----:R-:W-:Y:S01]  /*18e0*/  SHF.R.S32.HI R5, RZ, 0x1f, R24 ;  /* 0x0000001fff057819 */ /* 0x001fe20000011418 */
[----:B------:R0:W1:Y:S01]  /*18f0*/  SYNCS.PHASECHK.TRANS64.TRYWAIT P3, [R12+URZ], R27 ;  /* 0x0000001b0c0075a7 */ /* 0x000062000806017f */
[----:B------:R-:W-:Y:S02]  /*1900*/  IMAD.MOV.U32 R6, RZ, RZ, 0x8d10d10 ;  /* 0x08d10d10ff067424 */ /* 0x000fe400078e00ff */
[----:B------:R-:W-:Y:S01]  /*1910*/  IMAD.IADD R7, R3, 0x1, R4 ;  /* 0x0000000103077824 */ /* 0x000fe200078e0204 */
[----:B------:R-:W-:-:S03]  /*1920*/  LEA.HI R4, R5, R24, RZ, 0x2 ;  /* 0x0000001805047211 */ /* 0x000fc600078f10ff */
[--C-:B------:R-:W-:Y:S01]  /*1930*/  IMAD.IADD R8, R108, 0x1, R7.reuse ;  /* 0x000000016c087824 */ /* 0x100fe200078e0207 */
[----:B------:R-:W-:Y:S01]  /*1940*/  LDS.U8 R13, [R7+0x800] ;  /* 0x00080000070d7984 */ /* 0x000fe20000000000 */
[----:B------:R-:W-:Y:S01]  /*1950*/  IMAD.IADD R9, R109, 0x1, R7 ;  /* 0x000000016d097824 */ /* 0x000fe200078e0207 */
[----:B------:R-:W-:Y:S02]  /*1960*/  LOP3.LUT R11, R4, 0xfffffffc, RZ, 0xc0, !PT ;  /* 0xfffffffc040b7812 */ /* 0x000fe400078ec0ff */
[----:B------:R-:W2:Y:S01]  /*1970*/  LDS.U8 R14, [R8+0x800] ;  /* 0x00080000080e7984 */ /* 0x000ea20000000000 */
[----:B------:R-:W-:Y:S01]  /*1980*/  IMAD.IADD R10, R108, 0x1, R9 ;  /* 0x000000016c0a7824 */ /* 0x000fe200078e0209 */
[----:B------:R-:W-:Y:S01]  /*1990*/  LEA.HI R4, R5, R24, RZ, 0x3 ;  /* 0x0000001805047211 */ /* 0x000fe200078f18ff */
[----:B------:R-:W-:Y:S01]  /*19a0*/  IMAD.IADD R11, R24, 0x1, -R11 ;  /* 0x00000001180b7824 */ /* 0x000fe200078e0a0b */
[----:B------:R-:W-:Y:S01]  /*19b0*/  LDS.U8 R15, [R7+0x808] ;  /* 0x00080800070f7984 */ /* 0x000fe20000000000 */
[----:B------:R-:W-:Y:S01]  /*19c0*/  IMAD.MOV.U32 R24, RZ, RZ, -0x650a62f0 ;  /* 0x9af59d10ff187424 */ /* 0x000fe200078e00ff */
[----:B------:R-:W-:Y:S01]  /*19d0*/  SHF.R.S32.HI R4, RZ, 0x3, R4 ;  /* 0x00000003ff047819 */ /* 0x000fe20000011404 */
[C---:B------:R-:W-:Y:S01]  /*19e0*/  IMAD R5, R11.reuse, 0xc, RZ ;  /* 0x0000000c0b057824 */ /* 0x040fe200078e02ff */
[----:B------:R-:W-:Y:S01]  /*19f0*/  LDS.U8 R21, [R7+0x1000] ;  /* 0x0010000007157984 */ /* 0x000fe20000000000 */
[----:B------:R-:W-:-:S03]  /*1a00*/  VIADD R11, R11, 0x4 ;  /* 0x000000040b0b7836 */ /* 0x000fc60000000000 */
[----:B------:R-:W-:Y:S01]  /*1a10*/  LDS.U8 R23, [R7+0x1008] ;  /* 0x0010080007177984 */ /* 0x000fe20000000000 */
[-C--:B------:R-:W-:Y:S02]  /*1a20*/  SHF.R.U64 R24, R24, R5.reuse, 0xdd3f ;  /* 0x0000dd3f18187419 */ /* 0x080fe40000001205 */
[----:B------:R-:W-:Y:S01]  /*1a30*/  SHF.R.U64 R25, R6, R5, 0xb08b ;  /* 0x0000b08b06197419 */ /* 0x000fe20000001205 */
[----:B------:R-:W3:Y:S01]  /*1a40*/  LDS.U8 R22, [R8+0x808] ;  /* 0x0008080008167984 */ /* 0x000ee20000000000 */
[----:B------:R-:W-:Y:S01]  /*1a50*/  IMAD R6, R4, 0x3, RZ ;  /* 0x0000000304067824 */ /* 0x000fe200078e02ff */
[----:B------:R-:W-:Y:S02]  /*1a60*/  LOP3.LUT R5, R24, 0xfff, RZ, 0xc0, !PT ;  /* 0x00000fff18057812 */ /* 0x000fe400078ec0ff */
[----:B------:R-:W4:Y:S01]  /*1a70*/  LDS.U8 R30, [R8+0x1000] ;  /* 0x00100000081e7984 */ /* 0x000f220000000000 */
[----:B------:R-:W-:Y:S02]  /*1a80*/  LOP3.LUT R25, R25, 0xfff, RZ, 0xc0, !PT ;  /* 0x00000fff19197812 */ /* 0x000fe400078ec0ff */
[-C--:B------:R-:W-:Y:S01]  /*1a90*/  SHF.R.U32.HI R5, RZ, R6.reuse, R5 ;  /* 0x00000006ff057219 */ /* 0x080fe20000011605 */
[----:B------:R-:W1:Y:S01]  /*1aa0*/  LDS.U8 R34, [R8+0x1008] ;  /* 0x0010080008227984 */ /* 0x000e620000000000 */
[----:B------:R-:W-:-:S03]  /*1ab0*/  SHF.R.U32.HI R6, RZ, R6, R25 ;  /* 0x00000006ff067219 */ /* 0x000fc60000011619 */
[----:B------:R-:W1:Y:S02]  /*1ac0*/  LDS.U8 R20, [R9+0x800] ;  /* 0x0008000009147984 */ /* 0x000e640000000000 */
[----:B0-----:R-:W-:Y:S02]  /*1ad0*/  IMAD.MOV.U32 R12, RZ, RZ, R6 ;  /* 0x000000ffff0c7224 */ /* 0x001fe400078e0006 */
[----:B------:R-:W0:Y:S04]  /*1ae0*/  LDS.U8 R26, [R9+0x808] ;  /* 0x00080800091a7984 */ /* 0x000e280000000000 */
[----:B------:R-:W0:Y:S04]  /*1af0*/  LDS.U8 R32, [R9+0x1000] ;  /* 0x0010000009207984 */ /* 0x000e280000000000 */
[----:B------:R-:W0:Y:S01]  /*1b00*/  LDS.U8 R36, [R9+0x1008] ;  /* 0x0010080009247984 */ /* 0x000e220000000000 */
[----:B--2---:R-:W-:Y:S01]  /*1b10*/  PRMT R13, R14, 0x7604, R13 ;  /* 0x000076040e0d7816 */ /* 0x004fe2000000000d */
[----:B------:R-:W-:-:S02]  /*1b20*/  IMAD.MOV.U32 R14, RZ, RZ, R5 ;  /* 0x000000ffff0e7224 */ /* 0x000fc400078e0005 */
[----:B------:R-:W2:Y:S04]  /*1b30*/  LDS.U8 R100, [R10+0x800] ;  /* 0x000800000a647984 */ /* 0x000ea80000000000 */
[----:B------:R-:W2:Y:S04]  /*1b40*/  LDS.U8 R28, [R10+0x808] ;  /* 0x000808000a1c7984 */ /* 0x000ea80000000000 */
[----:B------:R-:W2:Y:S04]  /*1b50*/  LDS.U8 R102, [R10+0x1000] ;  /* 0x001000000a667984 */ /* 0x000ea80000000000 */
[----:B------:R-:W2:Y:S01]  /*1b60*/  LDS.U8 R38, [R10+0x1008] ;  /* 0x001008000a267984 */ /* 0x000ea20000000000 */
[----:B---3--:R-:W-:-:S02]  /*1b70*/  PRMT R15, R22, 0x7604, R15 ;  /* 0x00007604160f7816 */ /* 0x008fc4000000000f */
[----:B----4-:R-:W-:Y:S02]  /*1b80*/  PRMT R21, R30, 0x7604, R21 ;  /* 0x000076041e157816 */ /* 0x010fe40000000015 */
[----:B-1----:R-:W-:Y:S02]  /*1b90*/  PRMT R23, R34, 0x7604, R23 ;  /* 0x0000760422177816 */ /* 0x002fe40000000017 */
[----:B------:R-:W-:Y:S02]  /*1ba0*/  PRMT R13, R20, 0x7054, R13 ;  /* 0x00007054140d7816 */ /* 0x000fe4000000000d */
[----:B0-----:R-:W-:Y:S02]  /*1bb0*/  PRMT R15, R26, 0x7054, R15 ;  /* 0x000070541a0f7816 */ /* 0x001fe4000000000f */
[----:B------:R-:W-:Y:S02]  /*1bc0*/  PRMT R21, R32, 0x7054, R21 ;  /* 0x0000705420157816 */ /* 0x000fe40000000015 */
[----:B------:R-:W-:-:S02]  /*1bd0*/  PRMT R23, R36, 0x7054, R23 ;  /* 0x0000705424177816 */ /* 0x000fc40000000017 */
[----:B--2---:R-:W-:Y:S01]  /*1be0*/  PRMT R100, R100, 0x654, R13 ;  /* 0x0000065464647816 */ /* 0x004fe2000000000d */
[----:B------:R-:W-:Y:S01]  /*1bf0*/  IMAD.MOV.U32 R13, RZ, RZ, RZ ;  /* 0x000000ffff0d7224 */ /* 0x000fe200078e00ff */
[----:B------:R-:W-:Y:S02]  /*1c00*/  PRMT R101, R28, 0x654, R15 ;  /* 0x000006541c657816 */ /* 0x000fe4000000000f */
[----:B------:R-:W-:Y:S02]  /*1c10*/  PRMT R102, R102, 0x654, R21 ;  /* 0x0000065466667816 */ /* 0x000fe40000000015 */
[----:B------:R-:W-:-:S07]  /*1c20*/  PRMT R103, R38, 0x654, R23 ;  /* 0x0000065426677816 */ /* 0x000fce0000000017 */
.L_x_24:
[----:B0-----:R-:W-:Y:S01]  /*1c30*/  IMAD R15, R13, 0x2, R4 ;  /* 0x000000020d0f7824 */ /* 0x001fe200078e0204 */
[----:B------:R-:W-:Y:S01]  /*1c40*/  LOP3.LUT R20, R14, 0x7, RZ, 0xc0, !PT ;  /* 0x000000070e147812 */ /* 0x000fe200078ec0ff */
[----:B------:R-:W-:Y:S01]  /*1c50*/  IMAD.MOV.U32 R116, RZ, RZ, 0x70 ;  /* 0x00000070ff747424 */ /* 0x000fe200078e00ff */
[----:B------:R-:W-:Y:S01]  /*1c60*/  UMOV UR4, 0xffffffff ;  /* 0xffffffff00047882 */ /* 0x000fe20000000000 */
[C---:B------:R-:W-:Y:S01]  /*1c70*/  VIADD R21, R15.reuse, 0xfffffffc ;  /* 0xfffffffc0f157836 */ /* 0x040fe20000000000 */
[----:B------:R-:W-:Y:S01]  /*1c80*/  ISETP.GE.AND P1, PT, R15, 0x4, PT ;  /* 0x000000040f00780c */ /* 0x000fe20003f26270 */
[----:B------:R-:W-:Y:S01]  /*1c90*/  IMAD.U32 R28, RZ, RZ, UR41 ;  /* 0x00000029ff1c7e24 */ /* 0x000fe2000f8e00ff */
[----:B------:R-:W-:Y:S01]  /*1ca0*/  SHF.R.S32.HI R14, RZ, 0x3, R14 ;  /* 0x00000003ff0e7819 */ /* 0x000fe2000001140e */
[----:B------:R-:W-:Y:S01]  /*1cb0*/  IMAD.MOV.U32 R118, RZ, RZ, 0x240 ;  /* 0x00000240ff767424 */ /* 0x000fe200078e00ff */
[----:B------:R-:W-:-:S04]  /*1cc0*/  SEL R20, R20, R11, !P1 ;  /* 0x0000000b14147207 */ /* 0x000fc80004800000 */
[C---:B------:R-:W-:Y:S01]  /*1cd0*/  LOP3.LUT R22, R20.reuse, 0x1, RZ, 0xc0, !PT ;  /* 0x0000000114167812 */ /* 0x040fe200078ec0ff */
[----:B------:R-:W-:-:S04]  /*1ce0*/  IMAD.SHL.U32 R15, R20, 0x10, RZ ;  /* 0x00000010140f7824 */ /* 0x000fc800078e00ff */
[----:B------:R-:W-:Y:S02]  /*1cf0*/  @!P1 LOP3.LUT R21, R12, 0x7, RZ, 0xc0, !PT ;  /* 0x000000070c159812 */ /* 0x000fe400078ec0ff */
[----:B------:R-:W-:Y:S01]  /*1d00*/  ISETP.NE.U32.AND P1, PT, R22, 0x1, PT ;  /* 0x000000011600780c */ /* 0x000fe20003f25070 */
[C---:B------:R-:W-:Y:S01]  /*1d10*/  VIADD R22, R20.reuse, 0x1 ;  /* 0x0000000114167836 */ /* 0x040fe20000000000 */
[-C--:B------:R-:W-:Y:S02]  /*1d20*/  ISETP.NE.AND P4, PT, R20, R21.reuse, PT ;  /* 0x000000151400720c */ /* 0x080fe40003f85270 */
[----:B------:R-:W-:Y:S01]  /*1d30*/  LOP3.LUT R24, R15, 0x70, RZ, 0xc0, !PT ;  /* 0x000000700f187812 */ /* 0x000fe200078ec0ff */
[C---:B------:R-:W-:Y:S01]  /*1d40*/  VIADD R15, R21.reuse, 0x1 ;  /* 0x00000001150f7836 */ /* 0x040fe20000000000 */
[----:B------:R-:W-:Y:S02]  /*1d50*/  SEL R22, R22, R21, !P4 ;  /* 0x0000001516167207 */ /* 0x000fe40006000000 */
[----:B------:R-:W-:Y:S01]  /*1d60*/  SEL R23, R116, 0x90, !P1 ;  /* 0x0000009074177807 */ /* 0x000fe20004800000 */
[----:B------:R-:W-:Y:S01]  /*1d70*/  IMAD R24, R21, 0x800, R24 ;  /* 0x0000080015187824 */ /* 0x000fe200078e0218 */
[----:B------:R-:W-:Y:S01]  /*1d80*/  R2P PR, R20, 0x6 ;  /* 0x0000000614007804 */ /* 0x000fe20000000000 */
[C---:B------:R-:W-:Y:S01]  /*1d90*/  IMAD.SHL.U32 R26, R22.reuse, 0x10, RZ ;  /* 0x00000010161a7824 */ /* 0x040fe200078e00ff */
[----:B------:R-:W-:Y:S01]  /*1da0*/  LOP3.LUT R27, R22, 0x1, RZ, 0xc0, !PT ;  /* 0x00000001161b7812 */ /* 0x000fe200078ec0ff */
[----:B------:R-:W-:Y:S01]  /*1db0*/  IMAD R25, R111, R23, R106 ;  /* 0x000000176f197224 */ /* 0x000fe200078e026a */
[----:B------:R-:W-:Y:S01]  /*1dc0*/  SEL R23, R15, R20, !P4 ;  /* 0x000000140f177207 */ /* 0x000fe20006000000 */
[----:B------:R-:W-:Y:S01]  /*1dd0*/  IMAD R24, R28, 0x4000, R24 ;  /* 0x000040001c187824 */ /* 0x000fe200078e0218 */
[----:B------:R-:W-:-:S02]  /*1de0*/  LOP3.LUT R26, R26, 0x70, RZ, 0xc0, !PT ;  /* 0x000000701a1a7812 */ /* 0x000fc400078ec0ff */
[----:B------:R-:W-:Y:S02]  /*1df0*/  ISETP.NE.U32.AND P4, PT, R27, 0x1, PT ;  /* 0x000000011b00780c */ /* 0x000fe40003f85070 */
[----:B------:R-:W-:Y:S01]  /*1e00*/  IADD3 R32, R3, R24, R25 ;  /* 0x0000001803207210 */ /* 0x000fe20007ffe019 */
[----:B------:R-:W-:Y:S01]  /*1e10*/  IMAD R15, R23, 0x800, R26 ;  /* 0x00000800170f7824 */ /* 0x000fe200078e021a */
[----:B------:R-:W-:Y:S02]  /*1e20*/  SEL R24, R116, 0x90, !P4 ;  /* 0x0000009074187807 */ /* 0x000fe40006000000 */
[----:B------:R-:W-:Y:S01]  /*1e30*/  SHF.R.S32.HI R12, RZ, 0x3, R12 ;  /* 0x00000003ff0c7819 */ /* 0x000fe2000001140c */
[C---:B------:R-:W-:Y:S01]  /*1e40*/  VIADD R25, R32.reuse, 0x1c800 ;  /* 0x0001c80020197836 */ /* 0x040fe20000000000 */
[----:B------:R0:W1:Y:S01]  /*1e50*/  LDS.U8 R29, [R32+0x1cc00] ;  /* 0x01cc0000201d7984 */ /* 0x0000620000000000 */
[----:B------:R-:W-:Y:S02]  /*1e60*/  VIADD R26, R32, 0x1c920 ;  /* 0x0001c920201a7836 */ /* 0x000fe40000000000 */
[----:B------:R-:W-:Y:S01]  /*1e70*/  IMAD R28, R28, 0x4000, R15 ;  /* 0x000040001c1c7824 */ /* 0x000fe200078e020f */
[----:B------:R-:W-:Y:S01]  /*1e80*/  SEL R15, R118, 0x1c0, !P2 ;  /* 0x000001c0760f7807 */ /* 0x000fe20005000000 */
[----:B------:R-:W-:Y:S01]  /*1e90*/  @P1 VIADD R26, R25, 0xe0 ;  /* 0x000000e0191a1836 */ /* 0x000fe20000000000 */
[----:B------:R-:W-:Y:S01]  /*1ea0*/  R2P PR, R22, 0x6 ;  /* 0x0000000616007804 */ /* 0x000fe20000000000 */
[----:B------:R-:W-:-:S02]  /*1eb0*/  IMAD R24, R111, R24, R106 ;  /* 0x000000186f187224 */ /* 0x000fc400078e026a */
[C---:B------:R-:W-:Y:S01]  /*1ec0*/  IMAD.IADD R35, R15.reuse, 0x1, R32 ;  /* 0x000000010f237824 */ /* 0x040fe200078e0220 */
[----:B------:R0:W2:Y:S01]  /*1ed0*/  LDS.U8 R30, [R26+0x400] ;  /* 0x000400001a1e7984 */ /* 0x0000a20000000000 */
[----:B------:R-:W-:Y:S01]  /*1ee0*/  SEL R33, R118, 0x1c0, !P2 ;  /* 0x000001c076217807 */ /* 0x000fe20005000000 */
[----:B------:R-:W-:Y:S01]  /*1ef0*/  IMAD.IADD R15, R15, 0x1, R26 ;  /* 0x000000010f0f7824 */ /* 0x000fe200078e021a */
[----:B------:R-:W-:Y:S01]  /*1f00*/  IADD3 R42, R3, R28, R24 ;  /* 0x0000001c032a7210 */ /* 0x000fe20007ffe018 */
[----:B------:R0:W3:Y:S04]  /*1f10*/  LDS.U8 R27, [R35+0x1c800] ;  /* 0x01c80000231b7984 */ /* 0x0000e80000000000 */
[C---:B------:R-:W-:Y:S01]  /*1f20*/  VIADD R25, R42.reuse, 0x1c800 ;  /* 0x0001c8002a197836 */ /* 0x040fe20000000000 */
[----:B------:R0:W4:Y:S01]  /*1f30*/  LDS.U8 R24, [R32+0x1c800] ;  /* 0x01c8000020187984 */ /* 0x0001220000000000 */
[----:B------:R-:W-:-:S02]  /*1f40*/  VIADD R36, R42, 0x1c920 ;  /* 0x0001c9202a247836 */ /* 0x000fc40000000000 */
[----:B------:R-:W-:Y:S01]  /*1f50*/  @P1 VIADD R36, R25, 0xe0 ;  /* 0x000000e019241836 */ /* 0x000fe20000000000 */
[----:B------:R0:W0:Y:S01]  /*1f60*/  LDS.U8 R31, [R35+0x1cc00] ;  /* 0x01cc0000231f7984 */ /* 0x0000220000000000 */
[C---:B------:R-:W-:Y:S02]  /*1f70*/  IMAD.IADD R43, R33.reuse, 0x1, R42 ;  /* 0x00000001212b7824 */ /* 0x040fe400078e022a */
[----:B------:R-:W-:Y:S01]  /*1f80*/  IMAD.IADD R37, R33, 0x1, R36 ;  /* 0x0000000121257824 */ /* 0x000fe200078e0224 */
[----:B------:R0:W0:Y:S04]  /*1f90*/  LDS.U8 R25, [R26] ;  /* 0x000000001a197984 */ /* 0x0000280000000000 */
[----:B------:R0:W0:Y:S04]  /*1fa0*/  LDS.U8 R34, [R42+0x1c800] ;  /* 0x01c800002a227984 */ /* 0x0000280000000000 */
[----:B------:R0:W0:Y:S04]  /*1fb0*/  LDS.U8 R38, [R42+0x1cc00] ;  /* 0x01cc00002a267984 */ /* 0x0000280000000000 */
[----:B------:R0:W0:Y:S04]  /*1fc0*/  LDS.U8 R28, [R15] ;  /* 0x000000000f1c7984 */ /* 0x0000280000000000 */
[----:B------:R0:W0:Y:S04]  /*1fd0*/  LDS.U8 R32, [R15+0x400] ;  /* 0x000400000f207984 */ /* 0x0000280000000000 */
[----:B------:R0:W0:Y:S04]  /*1fe0*/  LDS.U8 R33, [R36] ;  /* 0x0000000024217984 */ /* 0x0000280000000000 */
[----:B------:R0:W0:Y:S04]  /*1ff0*/  LDS.U8 R39, [R36+0x400] ;  /* 0x0004000024277984 */ /* 0x0000280000000000 */
[----:B------:R0:W0:Y:S04]  /*2000*/  LDS.U8 R35, [R43+0x1c800] ;  /* 0x01c800002b237984 */ /* 0x0000280000000000 */
[----:B------:R0:W0:Y:S04]  /*2010*/  LDS.U8 R40, [R43+0x1cc00] ;  /* 0x01cc00002b287984 */ /* 0x0000280000000000 */
[----:B------:R0:W0:Y:S04]  /*2020*/  LDS.U8 R26, [R37] ;  /* 0x00000000251a7984 */ /* 0x0000280000000000 */
[----:B------:R0:W0:Y:S01]  /*2030*/  LDS.U8 R41, [R37+0x400] ;  /* 0x0004000025297984 */ /* 0x0000220000000000 */
[----:B-1234-:R-:W-:Y:S05]  /*2040*/  BRA.DIV UR4, `(.L_x_23) ;  /* 0x0000009e04407947 */ /* 0x01efea000b800000 */
[----:B------:R-:W-:Y:S01]  /*2050*/  NOP ;  /* 0x0000000000007918 */ /* 0x000fe20000000000 */
.L_x_213:
[C---:B------:R-:W-:Y:S01]  /*2060*/  R2P PR, R21.reuse, 0x6 ;  /* 0x0000000615007804 */ /* 0x040fe20000000000 */
[----:B------:R-:W-:Y:S01]  /*2070*/  IMAD.MOV.U32 R119, RZ, RZ, 0x120 ;  /* 0x00000120ff777424 */ /* 0x000fe200078e00ff */
[C---:B0-----:R-:W-:Y:S01]  /*2080*/  LOP3.LUT R15, R21.reuse, 0x1, RZ, 0xc0, !PT ;  /* 0x00000001150f7812 */ /* 0x041fe200078ec0ff */
[----:B------:R-:W-:Y:S02]  /*2090*/  IMAD.SHL.U32 R21, R21, 0x10, RZ ;  /* 0x0000001015157824 */ /* 0x000fe400078e00ff */
[----:B------:R-:W-:Y:S01]  /*20a0*/  IMAD.U32 R42, RZ, RZ, UR41 ;  /* 0x00000029ff2a7e24 */ /* 0x000fe2000f8e00ff */
[----:B------:R-:W-:Y:S01]  /*20b0*/  ISETP.NE.U32.AND P4, PT, R15, 0x1, PT ;  /* 0x000000010f00780c */ /* 0x000fe20003f85070 */
[----:B------:R-:W-:Y:S01]  /*20c0*/  VIADD R13, R13, 0x1 ;  /* 0x000000010d0d7836 */ /* 0x000fe20000000000 */
[----:B------:R-:W-:Y:S02]  /*20d0*/  LOP3.LUT R21, R21, 0x70, RZ, 0xc0, !PT ;  /* 0x0000007015157812 */ /* 0x000fe400078ec0ff */
[----:B------:R-:W-:-:S02]  /*20e0*/  SEL R36, R119, 0xe0, !P1 ;  /* 0x000000e077247807 */ /* 0x000fc40004800000 */
[----:B------:R-:W-:Y:S01]  /*20f0*/  SEL R15, R116, 0x90, !P4 ;  /* 0x00000090740f7807 */ /* 0x000fe20006000000 */
[----:B------:R-:W-:Y:S02]  /*2100*/  IMAD R21, R20, 0x800, R21 ;  /* 0x0000080014157824 */ /* 0x000fe400078e0215 */
[----:B------:R-:W-:Y:S02]  /*2110*/  IMAD R36, R111, R36, RZ ;  /* 0x000000246f247224 */ /* 0x000fe400078e02ff */
[----:B------:R-:W-:Y:S01]  /*2120*/  IMAD R20, R42, 0x4000, R21 ;  /* 0x000040002a147824 */ /* 0x000fe200078e0215 */
[----:B------:R-:W-:Y:S01]  /*2130*/  LOP3.LUT R21, R23, 0x1, RZ, 0xc0, !PT ;  /* 0x0000000117157812 */ /* 0x000fe200078ec0ff */
[----:B------:R-:W-:-:S05]  /*2140*/  IMAD R15, R106, R15, R36 ;  /* 0x0000000f6a0f7224 */ /* 0x000fca00078e0224 */
[----:B------:R-:W-:-:S05]  /*2150*/  IADD3 R36, R3, R20, R15 ;  /* 0x0000001403247210 */ /* 0x000fca0007ffe00f */
[C---:B------:R-:W-:Y:S01]  /*2160*/  VIADD R20, R36.reuse, 0x1c800 ;  /* 0x0001c80024147836 */ /* 0x040fe20000000000 */
[----:B------:R0:W-:Y:S01]  /*2170*/  STS.U8 [R36+0x1c800], R24 ;  /* 0x01c8001824007388 */ /* 0x0001e20000000000 */
[----:B------:R-:W-:Y:S02]  /*2180*/  VIADD R15, R36, 0x1ca40 ;  /* 0x0001ca40240f7836 */ /* 0x000fe40000000000 */
[----:B------:R-:W-:Y:S01]  /*2190*/  @P2 VIADD R15, R20, 0x1c0 ;  /* 0x000001c0140f2836 */ /* 0x000fe20000000000 */
[C---:B------:R-:W-:Y:S01]  /*21a0*/  R2P PR, R23.reuse, 0x6 ;  /* 0x0000000617007804 */ /* 0x040fe20000000000 */
[----:B------:R-:W-:Y:S01]  /*21b0*/  IMAD.SHL.U32 R23, R23, 0x10, RZ ;  /* 0x0000001017177824 */ /* 0x000fe200078e00ff */
[----:B------:R-:W-:Y:S02]  /*21c0*/  ISETP.NE.U32.AND P4, PT, R21, 0x1, PT ;  /* 0x000000011500780c */ /* 0x000fe40003f85070 */
[----:B------:R0:W-:Y:S01]  /*21d0*/  STS.U8 [R15], R25 ;  /* 0x000000190f007388 */ /* 0x0001e20000000000 */
[----:B------:R-:W-:-:S02]  /*21e0*/  SEL R20, R119, 0xe0, !P1 ;  /* 0x000000e077147807 */ /* 0x000fc40004800000 */
[----:B------:R-:W-:Y:S01]  /*21f0*/  LOP3.LUT R23, R23, 0x70, RZ, 0xc0, !PT ;  /* 0x0000007017177812 */ /* 0x000fe200078ec0ff */
[----:B------:R0:W-:Y:S01]  /*2200*/  STS.U8 [R36+0x1cc00], R27 ;  /* 0x01cc001b24007388 */ /* 0x0001e20000000000 */
[----:B------:R-:W-:Y:S01]  /*2210*/  SEL R21, R116, 0x90, !P4 ;  /* 0x0000009074157807 */ /* 0x000fe20006000000 */
[----:B------:R-:W-:Y:S01]  /*2220*/  IMAD R20, R111, R20, RZ ;  /* 0x000000146f147224 */ /* 0x000fe200078e02ff */
[----:B------:R-:W-:Y:S01]  /*2230*/  ISETP.NE.AND P1, PT, R13, 0x4, PT ;  /* 0x000000040d00780c */ /* 0x000fe20003f25270 */
[----:B------:R-:W-:Y:S01]  /*2240*/  IMAD R23, R22, 0x800, R23 ;  /* 0x0000080016177824 */ /* 0x000fe200078e0217 */
[----:B------:R0:W-:Y:S01]  /*2250*/  STS.U8 [R15+0x400], R28 ;  /* 0x0004001c0f007388 */ /* 0x0001e20000000000 */
[----:B------:R-:W-:Y:S02]  /*2260*/  IMAD R21, R106, R21, R20 ;  /* 0x000000156a157224 */ /* 0x000fe400078e0214 */
[----:B------:R-:W-:Y:S01]  /*2270*/  IMAD R20, R42, 0x4000, R23 ;  /* 0x000040002a147824 */ /* 0x000fe200078e0217 */
[----:B------:R0:W-:Y:S04]  /*2280*/  STS.U8 [R36+0x1c801], R29 ;  /* 0x01c8011d24007388 */ /* 0x0001e80000000000 */
[----:B------:R-:W-:Y:S01]  /*2290*/  IADD3 R21, R3, R20, R21 ;  /* 0x0000001403157210 */ /* 0x000fe20007ffe015 */
[----:B------:R0:W-:Y:S04]  /*22a0*/  STS.U8 [R15+0x1], R30 ;  /* 0x0000011e0f007388 */ /* 0x0001e80000000000 */
[----:B------:R0:W-:Y:S01]  /*22b0*/  STS.U8 [R36+0x1cc01], R31 ;  /* 0x01cc011f24007388 */ /* 0x0001e20000000000 */
[----:B------:R-:W-:-:S02]  /*22c0*/  VIADD R20, R21, 0x1c800 ;  /* 0x0001c80015147836 */ /* 0x000fc40000000000 */
[----:B------:R-:W-:Y:S01]  /*22d0*/  VIADD R22, R21, 0x1ca40 ;  /* 0x0001ca4015167836 */ /* 0x000fe20000000000 */
[----:B------:R0:W-:Y:S01]  /*22e0*/  STS.U8 [R15+0x401], R32 ;  /* 0x000401200f007388 */ /* 0x0001e20000000000 */
[----:B------:R-:W-:-:S03]  /*22f0*/  @P2 VIADD R22, R20, 0x1c0 ;  /* 0x000001c014162836 */ /* 0x000fc60000000000 */
[----:B------:R0:W-:Y:S04]  /*2300*/  STS.U8 [R36+0x1c804], R34 ;  /* 0x01c8042224007388 */ /* 0x0001e80000000000 */
        /* <DEDUP_REMOVED lines=8> */
[----:B------:R0:W-:Y:S04]  /*2390*/  STS.U8 [R22], R33 ;  /* 0x0000002116007388 */ /* 0x0001e80000000000 */
[----:B------:R0:W-:Y:S04]  /*23a0*/  STS.U8 [R21+0x1cc00], R35 ;  /* 0x01cc002315007388 */ /* 0x0001e80000000000 */
[----:B------:R0:W-:Y:S04]  /*23b0*/  STS.U8 [R22+0x400], R26 ;  /* 0x0004001a16007388 */ /* 0x0001e80000000000 */
[----:B------:R0:W-:Y:S04]  /*23c0*/  STS.U8 [R21+0x1c801], R38 ;  /* 0x01c8012615007388 */ /* 0x0001e80000000000 */
[----:B------:R0:W-:Y:S04]  /*23d0*/  STS.U8 [R22+0x1], R39 ;  /* 0x0000012716007388 */ /* 0x0001e80000000000 */
[----:B------:R0:W-:Y:S04]  /*23e0*/  STS.U8 [R21+0x1cc01], R40 ;  /* 0x01cc012815007388 */ /* 0x0001e80000000000 */
[----:B------:R0:W-:Y:S01]  /*23f0*/  STS.U8 [R22+0x401], R41 ;  /* 0x0004012916007388 */ /* 0x0001e20000000000 */
[----:B------:R-:W-:Y:S05]  /*2400*/  @P1 BRA `(.L_x_24) ;  /* 0xfffffff800081947 */ /* 0x000fea000383ffff */
[----:B------:R-:W-:Y:S05]  /*2410*/  BSYNC B0 ;  /* 0x0000000000007941 */ /* 0x000fea0003800000 */
.L_x_22:
[----:B------:R-:W-:Y:S01]  /*2420*/  LDS.U8 R12, [R7+0x1800] ;  /* 0x00180000070c7984 */ /* 0x000fe20000000000 */
[----:B------:R-:W-:-:S03]  /*2430*/  ISETP.NE.AND P1, PT, RZ, UR44, PT ;  /* 0x0000002cff007c0c */ /* 0x000fc6000bf25270 */
[----:B------:R-:W1:Y:S04]  /*2440*/  LDS.U8 R13, [R8+0x1800] ;  /* 0x00180000080d7984 */ /* 0x000e680000000000 */
[----:B------:R-:W-:Y:S04]  /*2450*/  LDS.U8 R14, [R7+0x1808] ;  /* 0x00180800070e7984 */ /* 0x000fe80000000000 */
[----:B------:R-:W2:Y:S04]  /*2460*/  LDS.U8 R23, [R8+0x1808] ;  /* 0x0018080008177984 */ /* 0x000ea80000000000 */
[----:B------:R-:W-:Y:S04]  /*2470*/  LDS.U8 R20, [R7+0x2000] ;  /* 0x0020000007147984 */ /* 0x000fe80000000000 */
[----:B0-----:R-:W0:Y:S04]  /*2480*/  LDS.U8 R27, [R8+0x2000] ;  /* 0x00200000081b7984 */ /* 0x001e280000000000 */
[----:B------:R-:W-:Y:S04]  /*2490*/  LDS.U8 R22, [R7+0x2008] ;  /* 0x0020080007167984 */ /* 0x000fe80000000000 */
[----:B------:R-:W3:Y:S04]  /*24a0*/  LDS.U8 R33, [R8+0x2008] ;  /* 0x0020080008217984 */ /* 0x000ee80000000000 */
[----:B------:R-:W4:Y:S04]  /*24b0*/  LDS.U8 R15, [R9+0x1800] ;  /* 0x00180000090f7984 */ /* 0x000f280000000000 */
[----:B------:R-:W4:Y:S04]  /*24c0*/  LDS.U8 R25, [R9+0x1808] ;  /* 0x0018080009197984 */ /* 0x000f280000000000 */
[----:B------:R-:W4:Y:S04]  /*24d0*/  LDS.U8 R29, [R9+0x2000] ;  /* 0x00200000091d7984 */ /* 0x000f280000000000 */
[----:B------:R-:W4:Y:S01]  /*24e0*/  LDS.U8 R35, [R9+0x2008] ;  /* 0x0020080009237984 */ /* 0x000f220000000000 */
[----:B-1----:R-:W-:-:S03]  /*24f0*/  PRMT R12, R13, 0x7604, R12 ;  /* 0x000076040d0c7816 */ /* 0x002fc6000000000c */
[----:B------:R-:W1:Y:S04]  /*2500*/  LDS.U8 R21, [R10+0x1800] ;  /* 0x001800000a157984 */ /* 0x000e680000000000 */
[----:B------:R-:W1:Y:S01]  /*2510*/  LDS.U8 R89, [R10+0x1808] ;  /* 0x001808000a597984 */ /* 0x000e620000000000 */
[----:B--2---:R-:W-:-:S03]  /*2520*/  PRMT R14, R23, 0x7604, R14 ;  /* 0x00007604170e7816 */ /* 0x004fc6000000000e */
[----:B------:R-:W2:Y:S04]  /*2530*/  LDS.U8 R31, [R10+0x2000] ;  /* 0x002000000a1f7984 */ /* 0x000ea80000000000 */
[----:B------:R-:W2:Y:S01]  /*2540*/  LDS.U8 R91, [R10+0x2008] ;  /* 0x002008000a5b7984 */ /* 0x000ea20000000000 */
[----:B0-----:R-:W-:Y:S01]  /*2550*/  PRMT R20, R27, 0x7604, R20 ;  /* 0x000076041b147816 */ /* 0x001fe20000000014 */
[----:B------:R-:W-:Y:S01]  /*2560*/  @!PT LDS RZ, [RZ] ;  /* 0x00000000fffff984 */ /* 0x000fe20000000800 */
[----:B------:R-:W-:Y:S01]  /*2570*/  @!PT LDS RZ, [RZ] ;  /* 0x00000000fffff984 */ /* 0x000fe20000000800 */
[----:B------:R-:W-:Y:S01]  /*2580*/  @!PT LDS RZ, [RZ] ;  /* 0x00000000fffff984 */ /* 0x000fe20000000800 */
[----:B------:R-:W-:Y:S01]  /*2590*/  @!PT LDS RZ, [RZ] ;  /* 0x00000000fffff984 */ /* 0x000fe20000000800 */
[----:B------:R0:W-:Y:S06]  /*25a0*/  MEMBAR.ALL.CTA ;  /* 0x0000000000007992 */ /* 0x0001ec0000008000 */
[----:B0-----:R-:W0:Y:S01]  /*25b0*/  FENCE.VIEW.ASYNC.S ;  /* 0x00000000000073c6 */ /* 0x001e220000000000 */
[----:B------:R-:W-:Y:S05]  /*25c0*/  WARPSYNC.ALL ;  /* 0x0000000000007948 */ /* 0x000fea0003800000 */
[----:B---3--:R-:W-:-:S02]  /*25d0*/  PRMT R22, R33, 0x7604, R22 ;  /* 0x0000760421167816 */ /* 0x008fc40000000016 */
[----:B----4-:R-:W-:Y:S02]  /*25e0*/  PRMT R12, R15, 0x7054, R12 ;  /* 0x000070540f0c7816 */ /* 0x010fe4000000000c */
[----:B------:R-:W-:Y:S02]  /*25f0*/  PRMT R14, R25, 0x7054, R14 ;  /* 0x00007054190e7816 */ /* 0x000fe4000000000e */
[----:B------:R-:W-:Y:S02]  /*2600*/  PRMT R20, R29, 0x7054, R20 ;  /* 0x000070541d147816 */ /* 0x000fe40000000014 */
[----:B------:R-:W-:Y:S02]  /*2610*/  PRMT R22, R35, 0x7054, R22 ;  /* 0x0000705423167816 */ /* 0x000fe40000000016 */
[----:B-1----:R-:W-:Y:S01]  /*2620*/  PRMT R88, R21, 0x654, R12 ;  /* 0x0000065415587816 */ /* 0x002fe2000000000c */
[----:B------:R-:W-:Y:S01]  /*2630*/  VIADD R12, R3, 0x1c800 ;  /* 0x0001c800030c7836 */ /* 0x000fe20000000000 */
[----:B------:R-:W-:-:S02]  /*2640*/  PRMT R89, R89, 0x654, R14 ;  /* 0x0000065459597816 */ /* 0x000fc4000000000e */
[----:B--2---:R-:W-:Y:S02]  /*2650*/  PRMT R90, R31, 0x654, R20 ;  /* 0x000006541f5a7816 */ /* 0x004fe40000000014 */
[----:B------:R-:W-:Y:S02]  /*2660*/  PRMT R91, R91, 0x654, R22 ;  /* 0x000006545b5b7816 */ /* 0x000fe40000000016 */
[----:B------:R-:W-:Y:S01]  /*2670*/  R2UR UR4, R12 ;  /* 0x000000000c0472ca */ /* 0x000fe200000e0000 */
[----:B0-----:R-:W-:Y:S06]  /*2680*/  BAR.SYNC.DEFER_BLOCKING 0x2, 0x100 ;  /* 0x0084000000007b1d */ /* 0x001fec0000010000 */
[----:B------:R-:W-:-:S06]  /*2690*/  UMOV UR11, 0x40000040 ;  /* 0x40000040000b7882 */ /* 0x000fcc0000000000 */
[----:B------:R-:W-:-:S04]  /*26a0*/  USHF.R.U32.HI UR4, URZ, 0x4, UR4 ;  /* 0x000000043f047899 */ /* 0x000fc80008011604 */
[----:B------:R-:W-:-:S04]  /*26b0*/  ULOP3.LUT UR4, UR4, 0x3fff, URZ, 0xc0, !UPT ;  /* 0x00003fff04047892 */ /* 0x000fc8000f8ec03f */
[----:B------:R-:W-:-:S04]  /*26c0*/  ULOP3.LUT UR7, UR4, 0x10000, URZ, 0xfc, !UPT ;  /* 0x0001000004077892 */ /* 0x000fc8000f8efc3f */
[----:B------:R-:W-:Y:S01]  /*26d0*/  ULEA UR4, UR41, UR7, 0xa ;  /* 0x0000000729047291 */ /* 0x000fe2000f8e503f */
[----:B------:R-:W-:-:S03]  /*26e0*/  WARPGROUP.ARRIVE ;  /* 0x00000000000079c5 */ /* 0x000fc60000000000 */
[----:B------:R-:W-:-:S03]  /*26f0*/  UIADD3 UR6, UR4, 0x2, URZ ;  /* 0x0000000204067890 */ /* 0x000fc6000fffe03f */
[----:B------:R-:W-:Y:S02]  /*2700*/  UMOV UR10, UR4 ;  /* 0x00000004000a7c82 */ /* 0x000fe40008000000 */
[----:B------:R-:W-:Y:S01]  /*2710*/  QGMMA.64x128x32.F32.E5M2.E4M3 R24, R100, gdesc[UR8], RZ, !UPT, gsb0 ;  /* 0x01e0000864187df3 */ /* 0x000fe2000c0018ff */
[----:B------:R-:W-:Y:S01]  /*2720*/  UMOV UR11, 0x40000040 ;  /* 0x40000040000b7882 */ /* 0x000fe20000000000 */
[----:B------:R-:W-:Y:S01]  /*2730*/  UMOV UR10, UR6 ;  /* 0x00000006000a7c82 */ /* 0x000fe20008000000 */
[----:B------:R-:W-:Y:S02]  /*2740*/  UIADD3 UR6, UR4, 0x4, URZ ;  /* 0x0000000404067890 */ /* 0x000fe4000fffe03f */
[----:B------:R-:W-:Y:S01]  /*2750*/  UIADD3 UR4, UR4, 0x6, URZ ;  /* 0x0000000604047890 */ /* 0x000fe2000fffe03f */
[----:B------:R-:W-:Y:S02]  /*2760*/  WARPGROUP.DEPBAR.LE gsb0, 0x0 ;  /* 0x00008000000079c5 */ /* 0x000fe40000010000 */
[----:B------:R-:W-:-:S06]  /*2770*/  WARPGROUP.ARRIVE ;  /* 0x00000000000079c5 */ /* 0x000fcc0000000000 */
[----:B------:R-:W-:Y:S01]  /*2780*/  QGMMA.64x128x32.F32.E5M2.E4M3 R24, R88, gdesc[UR8], R24, gsb0 ;  /* 0x01e0000858187df3 */ /* 0x000fe20008001818 */
[----:B------:R-:W-:Y:S01]  /*2790*/  UMOV UR10, UR6 ;  /* 0x00000006000a7c82 */ /* 0x000fe20008000000 */
[----:B------:R-:W-:Y:S01]  /*27a0*/  UMOV UR11, 0x40000040 ;  /* 0x40000040000b7882 */ /* 0x000fe20000000000 */
[----:B------:R-:W-:Y:S02]  /*27b0*/  WARPGROUP.DEPBAR.LE gsb0, 0x0 ;  /* 0x00008000000079c5 */ /* 0x000fe40000010000 */
[----:B------:R-:W-:Y:S04]  /*27c0*/  LDS.U8 R12, [R7+0x2800] ;  /* 0x00280000070c7984 */ /* 0x000fe80000000000 */
[----:B------:R-:W0:Y:S04]  /*27d0*/  LDS.U8 R13, [R8+0x2800] ;  /* 0x00280000080d7984 */ /* 0x000e280000000000 */
[----:B------:R-:W-:Y:S04]  /*27e0*/  LDS.U8 R14, [R7+0x2808] ;  /* 0x00280800070e7984 */ /* 0x000fe80000000000 */
[----:B------:R-:W1:Y:S04]  /*27f0*/  LDS.U8 R23, [R8+0x2808] ;  /* 0x0028080008177984 */ /* 0x000e680000000000 */
[----:B------:R-:W-:Y:S04]  /*2800*/  LDS.U8 R22, [R7+0x3000] ;  /* 0x0030000007167984 */ /* 0x000fe80000000000 */
[----:B------:R-:W2:Y:S04]  /*2810*/  LDS.U8 R91, [R8+0x3000] ;  /* 0x00300000085b7984 */ /* 0x000ea80000000000 */
[----:B------:R-:W-:Y:S04]  /*2820*/  LDS.U8 R88, [R7+0x3008] ;  /* 0x0030080007587984 */ /* 0x000fe80000000000 */
[----:B------:R-:W3:Y:S04]  /*2830*/  LDS.U8 R115, [R8+0x3008] ;  /* 0x0030080008737984 */ /* 0x000ee80000000000 */
[----:B------:R-:W4:Y:S04]  /*2840*/  LDS.U8 R15, [R9+0x2800] ;  /* 0x00280000090f7984 */ /* 0x000f280000000000 */
[----:B------:R-:W4:Y:S04]  /*2850*/  LDS.U8 R89, [R9+0x2808] ;  /* 0x0028080009597984 */ /* 0x000f280000000000 */
[----:B------:R-:W4:Y:S04]  /*2860*/  LDS.U8 R101, [R9+0x3000] ;  /* 0x0030000009657984 */ /* 0x000f280000000000 */
[----:B------:R-:W4:Y:S01]  /*2870*/  LDS.U8 R117, [R9+0x3008] ;  /* 0x0030080009757984 */ /* 0x000f220000000000 */
[----:B0-----:R-:W-:-:S03]  /*2880*/  PRMT R12, R13, 0x7604, R12 ;  /* 0x000076040d0c7816 */ /* 0x001fc6000000000c */
[----:B------:R-:W0:Y:S04]  /*2890*/  LDS.U8 R21, [R10+0x2800] ;  /* 0x002800000a157984 */ /* 0x000e280000000000 */
[----:B------:R-:W0:Y:S01]  /*28a0*/  LDS.U8 R20, [R10+0x2808] ;  /* 0x002808000a147984 */ /* 0x000e220000000000 */
[----:B-1----:R-:W-:-:S03]  /*28b0*/  PRMT R14, R23, 0x7604, R14 ;  /* 0x00007604170e7816 */ /* 0x002fc6000000000e */
[----:B------:R-:W1:Y:S04]  /*28c0*/  LDS.U8 R103, [R10+0x3000] ;  /* 0x003000000a677984 */ /* 0x000e680000000000 */
[----:B------:R-:W1:Y:S01]  /*28d0*/  LDS.U8 R100, [R10+0x3008] ;  /* 0x003008000a647984 */ /* 0x000e620000000000 */
[----:B--2---:R-:W-:Y:S02]  /*28e0*/  PRMT R22, R91, 0x7604, R22 ;  /* 0x000076045b167816 */ /* 0x004fe40000000016 */
[----:B---3--:R-:W-:Y:S02]  /*28f0*/  PRMT R88, R115, 0x7604, R88 ;  /* 0x0000760473587816 */ /* 0x008fe40000000058 */
[----:B----4-:R-:W-:Y:S02]  /*2900*/  PRMT R12, R15, 0x7054, R12 ;  /* 0x000070540f0c7816 */ /* 0x010fe4000000000c */
[----:B------:R-:W-:-:S02]  /*2910*/  PRMT R89, R89, 0x7054, R14 ;  /* 0x0000705459597816 */ /* 0x000fc4000000000e */
[----:B------:R-:W-:Y:S02]  /*2920*/  PRMT R22, R101, 0x7054, R22 ;  /* 0x0000705465167816 */ /* 0x000fe40000000016 */
[----:B------:R-:W-:Y:S02]  /*2930*/  PRMT R117, R117, 0x7054, R88 ;  /* 0x0000705475757816 */ /* 0x000fe40000000058 */
[----:B0-----:R-:W-:Y:S02]  /*2940*/  PRMT R88, R21, 0x654, R12 ;  /* 0x0000065415587816 */ /* 0x001fe4000000000c */
[----:B------:R-:W-:Y:S02]  /*2950*/  PRMT R89, R20, 0x654, R89 ;  /* 0x0000065414597816 */ /* 0x000fe40000000059 */
[----:B-1----:R-:W-:Y:S02]  /*2960*/  PRMT R90, R103, 0x654, R22 ;  /* 0x00000654675a7816 */ /* 0x002fe40000000016 */
[----:B------:R-:W-:-:S04]  /*2970*/  PRMT R91, R100, 0x654, R117 ;  /* 0x00000654645b7816 */ /* 0x000fc80000000075 */
        /* <DEDUP_REMOVED lines=8> */
[----:B------:R-:W-:Y:S04]  /*2a00*/  LDS.U8 R20, [R7+0x4000] ;  /* 0x0040000007147984 */ /* 0x000fe80000000000 */
[----:B------:R-:W-:Y:S04]  /*2a10*/  LDS.U8 R22, [R7+0x4008] ;  /* 0x0040080007167984 */ /* 0x000fe80000000000 */
[----:B------:R-:W1:Y:S04]  /*2a20*/  LDS.U8 R23, [R8+0x3808] ;  /* 0x0038080008177984 */ /* 0x000e680000000000 */
[----:B------:R-:W2:Y:S04]  /*2a30*/  LDS.U8 R91, [R8+0x4000] ;  /* 0x00400000085b7984 */ /* 0x000ea80000000000 */
[----:B------:R-:W3:Y:S04]  /*2a40*/  LDS.U8 R117, [R8+0x4008] ;  /* 0x0040080008757984 */ /* 0x000ee80000000000 */
[----:B------:R-:W4:Y:S04]  /*2a50*/  LDS.U8 R15, [R9+0x3800] ;  /* 0x00380000090f7984 */ /* 0x000f280000000000 */
[----:B------:R-:W4:Y:S04]  /*2a60*/  LDS.U8 R89, [R9+0x3808] ;  /* 0x0038080009597984 */ /* 0x000f280000000000 */
[----:B------:R-:W4:Y:S04]  /*2a70*/  LDS.U8 R103, [R9+0x4000] ;  /* 0x0040000009677984 */ /* 0x000f280000000000 */
[----:B------:R-:W4:Y:S01]  /*2a80*/  LDS.U8 R121, [R9+0x4008] ;  /* 0x0040080009797984 */ /* 0x000f220000000000 */
[----:B0-----:R-:W-:-:S03]  /*2a90*/  PRMT R12, R13, 0x7604, R12 ;  /* 0x000076040d0c7816 */ /* 0x001fc6000000000c */
[----:B------:R-:W0:Y:S04]  /*2aa0*/  LDS.U8 R21, [R10+0x3800] ;  /* 0x003800000a157984 */ /* 0x000e280000000000 */
[----:B------:R-:W0:Y:S04]  /*2ab0*/  LDS.U8 R101, [R10+0x3808] ;  /* 0x003808000a657984 */ /* 0x000e280000000000 */
[----:B------:R-:W0:Y:S04]  /*2ac0*/  LDS.U8 R115, [R10+0x4000] ;  /* 0x004000000a737984 */ /* 0x000e280000000000 */
[----:B------:R-:W0:Y:S01]  /*2ad0*/  LDS.U8 R7, [R10+0x4008] ;  /* 0x004008000a077984 */ /* 0x000e220000000000 */
[----:B-1----:R-:W-:-:S02]  /*2ae0*/  PRMT R14, R23, 0x7604, R14 ;  /* 0x00007604170e7816 */ /* 0x002fc4000000000e */
[----:B--2---:R-:W-:Y:S02]  /*2af0*/  PRMT R20, R91, 0x7604, R20 ;  /* 0x000076045b147816 */ /* 0x004fe40000000014 */
[----:B---3--:R-:W-:Y:S02]  /*2b00*/  PRMT R22, R117, 0x7604, R22 ;  /* 0x0000760475167816 */ /* 0x008fe40000000016 */
[----:B----4-:R-:W-:Y:S02]  /*2b10*/  PRMT R12, R15, 0x7054, R12 ;  /* 0x000070540f0c7816 */ /* 0x010fe4000000000c */
[----:B------:R-:W-:Y:S02]  /*2b20*/  PRMT R14, R89, 0x7054, R14 ;  /* 0x00007054590e7816 */ /* 0x000fe4000000000e */
[----:B------:R-:W-:Y:S02]  /*2b30*/  PRMT R20, R103, 0x7054, R20 ;  /* 0x0000705467147816 */ /* 0x000fe40000000014 */
[----:B------:R-:W-:-:S02]  /*2b40*/  PRMT R22, R121, 0x7054, R22 ;  /* 0x0000705479167816 */ /* 0x000fc40000000016 */
[----:B0-----:R-:W-:Y:S02]  /*2b50*/  PRMT R100, R21, 0x654, R12 ;  /* 0x0000065415647816 */ /* 0x001fe4000000000c */
[----:B------:R-:W-:Y:S02]  /*2b60*/  PRMT R101, R101, 0x654, R14 ;  /* 0x0000065465657816 */ /* 0x000fe4000000000e */
[----:B------:R-:W-:Y:S02]  /*2b70*/  PRMT R102, R115, 0x654, R20 ;  /* 0x0000065473667816 */ /* 0x000fe40000000014 */
[----:B------:R-:W-:-:S04]  /*2b80*/  PRMT R103, R7, 0x654, R22 ;  /* 0x0000065407677816 */ /* 0x000fc80000000016 */
[----:B------:R-:W-:-:S06]  /*2b90*/  WARPGROUP.ARRIVE ;  /* 0x00000000000079c5 */ /* 0x000fcc0000000000 */
[----:B------:R-:W-:Y:S03]  /*2ba0*/  QGMMA.64x128x32.F32.E5M2.E4M3 R24, R100, gdesc[UR8], R24, gsb0 ;  /* 0x01e0000864187df3 */ /* 0x000fe60008001818 */
[----:B------:R-:W-:Y:S02]  /*2bb0*/  WARPGROUP.DEPBAR.LE gsb0, 0x0 ;  /* 0x00008000000079c5 */ /* 0x000fe40000010000 */
[----:B------:R-:W-:Y:S05]  /*2bc0*/  @!P1 BRA `(.L_x_25) ;  /* 0x0000002400c49947 */ /* 0x000fea0003800000 */
[----:B------:R-:W-:Y:S05]  /*2bd0*/  @!P0 BRA `(.L_x_26) ;  /* 0x0000000000048947 */ /* 0x000fea0003800000 */
[----:B------:R-:W-:Y:S01]  /*2be0*/  BPT.TRAP 0x1 ;  /* 0x000000040000795c */ /* 0x000fe20000300000 */
.L_x_26:
[----:B------:R-:W-:-:S05]  /*2bf0*/  IMAD.SHL.U32 R7, R0, 0x4000, RZ ;  /* 0x0000400000077824 */ /* 0x000fca00078e00ff */
[----:B------:R-:W-:Y:S01]  /*2c00*/  IADD3 R8, R3, R7, R104 ;  /* 0x0000000703087210 */ /* 0x000fe20007ffe068 */
[----:B------:R-:W-:Y:S06]  /*2c10*/  @P3 BRA `(.L_x_27) ;  /* 0x0000000000203947 */ /* 0x000fec0003800000 */
[----:B------:R-:W-:Y:S01]  /*2c20*/  UIADD3 UR4, UR41, 0x1, URZ ;  /* 0x0000000129047890 */ /* 0x000fe2000fffe03f */
[----:B------:R-:W-:-:S03]  /*2c30*/  SHF.L.U32 R10, R114, 0x1f, RZ ;  /* 0x0000001f720a7819 */ /* 0x000fc600000006ff */
[----:B------:R-:W-:-:S04]  /*2c40*/  UISETP.NE.AND UP0, UPT, UR4, 0x7, UPT ;  /* 0x000000070400788c */ /* 0x000fc8000bf05270 */
[----:B------:R-:W-:-:S06]  /*2c50*/  USEL UR4, UR4, URZ, UP0 ;  /* 0x0000003f04047287 */ /* 0x000fcc0008000000 */
[----:B------:R-:W-:-:S04]  /*2c60*/  IMAD.U32 R12, RZ, RZ, UR4 ;  /* 0x00000004ff0c7e24 */ /* 0x000fc8000f8e00ff */
[----:B------:R-:W-:-:S04]  /*2c70*/  IMAD R9, R12, 0x8, R3 ;  /* 0x000000080c097824 */ /* 0x000fc800078e0203 */
[----:B------:R-:W0:Y:S02]  /*2c80*/  SYNCS.PHASECHK.TRANS64.TRYWAIT P1, [R9+URZ], R10 ;  /* 0x0000000a090075a7 */ /* 0x000e24000802017f */
[----:B0-----:R-:W-:Y:S05]  /*2c90*/  @!P1 BRA `(.L_x_28) ;  /* 0x0000009000489947 */ /* 0x001fea0003800000 */
.L_x_27:
[--C-:B------:R-:W-:Y:S01]  /*2ca0*/  IMAD.IADD R89, R108, 0x1, R8.reuse ;  /* 0x000000016c597824 */ /* 0x100fe200078e0208 */
[----:B0-----:R-:W-:Y:S01]  /*2cb0*/  LDS.U8 R9, [R8+0x800] ;  /* 0x0008000008097984 */ /* 0x001fe20000000000 */
[----:B------:R-:W-:-:S03]  /*2cc0*/  IMAD.IADD R91, R109, 0x1, R8 ;  /* 0x000000016d5b7824 */ /* 0x000fc600078e0208 */
[----:B------:R-:W-:Y:S01]  /*2cd0*/  LDS.U8 R13, [R8+0x808] ;  /* 0x00080800080d7984 */ /* 0x000fe20000000000 */
[----:B------:R-:W-:-:S03]  /*2ce0*/  IMAD.IADD R101, R108, 0x1, R91 ;  /* 0x000000016c657824 */ /* 0x000fc600078e025b */
[----:B------:R-:W0:Y:S04]  /*2cf0*/  LDS.U8 R10, [R89+0x800] ;  /* 0x00080000590a7984 */ /* 0x000e280000000000 */
[----:B------:R-:W1:Y:S04]  /*2d00*/  LDS.U8 R14, [R89+0x808] ;  /* 0x00080800590e7984 */ /* 0x000e680000000000 */
[----:B------:R-:W-:Y:S04]  /*2d10*/  LDS.U8 R15, [R8+0x1000] ;  /* 0x00100000080f7984 */ /* 0x000fe80000000000 */
[----:B------:R-:W-:Y:S04]  /*2d20*/  LDS.U8 R23, [R8+0x1008] ;  /* 0x0010080008177984 */ /* 0x000fe80000000000 */
[----:B------:R-:W2:Y:S04]  /*2d30*/  LDS.U8 R22, [R89+0x1000] ;  /* 0x0010000059167984 */ /* 0x000ea80000000000 */
[----:B------:R-:W3:Y:S04]  /*2d40*/  LDS.U8 R100, [R89+0x1008] ;  /* 0x0010080059647984 */ /* 0x000ee80000000000 */
[----:B------:R-:W4:Y:S04]  /*2d50*/  LDS.U8 R12, [R91+0x800] ;  /* 0x000800005b0c7984 */ /* 0x000f280000000000 */
[----:B------:R-:W4:Y:S04]  /*2d60*/  LDS.U8 R20, [R91+0x808] ;  /* 0x000808005b147984 */ /* 0x000f280000000000 */
[----:B------:R-:W4:Y:S04]  /*2d70*/  LDS.U8 R90, [R91+0x1000] ;  /* 0x001000005b5a7984 */ /* 0x000f280000000000 */
[----:B------:R-:W4:Y:S04]  /*2d80*/  LDS.U8 R102, [R91+0x1008] ;  /* 0x001008005b667984 */ /* 0x000f280000000000 */
[----:B------:R-:W4:Y:S01]  /*2d90*/  LDS.U8 R88, [R101+0x800] ;  /* 0x0008000065587984 */ /* 0x000f220000000000 */
[----:B0-----:R-:W-:Y:S01]  /*2da0*/  PRMT R9, R10, 0x7604, R9 ;  /* 0x000076040a097816 */ /* 0x001fe20000000009 */
[----:B------:R-:W-:-:S02]  /*2db0*/  IMAD.MOV.U32 R10, RZ, RZ, R5 ;  /* 0x000000ffff0a7224 */ /* 0x000fc400078e0005 */
        /* <DEDUP_REMOVED lines=10> */
[----:B------:R-:W-:Y:S01]  /*2e60*/  PRMT R88, R88, 0x654, R9 ;  /* 0x0000065458587816 */ /* 0x000fe20000000009 */
[----:B------:R-:W-:Y:S01]  /*2e70*/  IMAD.MOV.U32 R9, RZ, RZ, RZ ;  /* 0x000000ffff097224 */ /* 0x000fe200078e00ff */
[----:B0-----:R-:W-:Y:S01]  /*2e80*/  PRMT R89, R8, 0x654, R13 ;  /* 0x0000065408597816 */ /* 0x001fe2000000000d */
[----:B------:R-:W-:Y:S01]  /*2e90*/  IMAD.MOV.U32 R8, RZ, RZ, R6 ;  /* 0x000000ffff087224 */ /* 0x000fe200078e0006 */
[----:B-1----:R-:W-:Y:S02]  /*2ea0*/  PRMT R90, R21, 0x654, R90 ;  /* 0x00000654155a7816 */ /* 0x002fe4000000005a */
[----:B------:R-:W-:-:S07]  /*2eb0*/  PRMT R91, R120, 0x654, R23 ;  /* 0x00000654785b7816 */ /* 0x000fce0000000017 */
.L_x_29:
[C---:B------:R-:W-:Y:S01]  /*2ec0*/  IMAD R12, R9.reuse, 0x2, R4 ;  /* 0x00000002090c7824 */ /* 0x040fe200078e0204 */
[----:B0-----:R-:W-:Y:S01]  /*2ed0*/  LOP3.LUT R14, R10, 0x7, RZ, 0xc0, !PT ;  /* 0x000000070a0e7812 */ /* 0x001fe200078ec0ff */
[----:B------:R-:W-:Y:S01]  /*2ee0*/  VIADD R9, R9, 0x1 ;  /* 0x0000000109097836 */ /* 0x000fe20000000000 */
[----:B------:R-:W-:Y:S01]  /*2ef0*/  SHF.R.S32.HI R10, RZ, 0x3, R10 ;  /* 0x00000003ff0a7819 */ /* 0x000fe2000001140a */
[C---:B------:R-:W-:Y:S01]  /*2f00*/  VIADD R13, R12.reuse, 0xfffffffc ;  /* 0xfffffffc0c0d7836 */ /* 0x040fe20000000000 */
[----:B------:R-:W-:-:S04]  /*2f10*/  ISETP.GE.AND P1, PT, R12, 0x4, PT ;  /* 0x000000040c00780c */ /* 0x000fc80003f26270 */
[----:B------:R-:W-:-:S04]  /*2f20*/  SEL R14, R14, R11, !P1 ;  /* 0x0000000b0e0e7207 */ /* 0x000fc80004800000 */
[C---:B------:R-:W-:Y:S01]  /*2f30*/  LOP3.LUT R15, R14.reuse, 0x1, RZ, 0xc0, !PT ;  /* 0x000000010e0f7812 */ /* 0x040fe200078ec0ff */
[----:B------:R-:W-:-:S04]  /*2f40*/  VIADD R12, R14, 0x1 ;  /* 0x000000010e0c7836 */ /* 0x000fc80000000000 */
[----:B------:R-:W-:Y:S02]  /*2f50*/  @!P1 LOP3.LUT R13, R8, 0x7, RZ, 0xc0, !PT ;  /* 0x00000007080d9812 */ /* 0x000fe400078ec0ff */
[----:B------:R-:W-:Y:S01]  /*2f60*/  ISETP.NE.U32.AND P1, PT, R15, 0x1, PT ;  /* 0x000000010f00780c */ /* 0x000fe20003f25070 */
[C---:B------:R-:W-:Y:S01]  /*2f70*/  IMAD.SHL.U32 R15, R14.reuse, 0x10, RZ ;  /* 0x000000100e0f7824 */ /* 0x040fe200078e00ff */
[-C--:B------:R-:W-:Y:S02]  /*2f80*/  ISETP.NE.AND P3, PT, R14, R13.reuse, PT ;  /* 0x0000000d0e00720c */ /* 0x080fe40003f65270 */
[----:B------:R-:W-:Y:S02]  /*2f90*/  SEL R21, R116, 0x90, !P1 ;  /* 0x0000009074157807 */ /* 0x000fe40004800000 */
[----:B------:R-:W-:Y:S02]  /*2fa0*/  SEL R12, R12, R13, !P3 ;  /* 0x0000000d0c0c7207 */ /* 0x000fe40005800000 */
[----:B------:R-:W-:Y:S01]  /*2fb0*/  LOP3.LUT R20, R15, 0x70, RZ, 0xc0, !PT ;  /* 0x000000700f147812 */ /* 0x000fe200078ec0ff */
[----:B------:R-:W-:Y:S01]  /*2fc0*/  IMAD R21, R111, R21, R106 ;  /* 0x000000156f157224 */ /* 0x000fe200078e026a */
[----:B------:R-:W-:-:S02]  /*2fd0*/  LOP3.LUT R15, R12, 0x1, RZ, 0xc0, !PT ;  /* 0x000000010c0f7812 */ /* 0x000fc400078ec0ff */
[----:B------:R-:W-:Y:S01]  /*2fe0*/  SHF.R.S32.HI R8, RZ, 0x3, R8 ;  /* 0x00000003ff087819 */ /* 0x000fe20000011408 */
[----:B------:R-:W-:Y:S01]  /*2ff0*/  IMAD R20, R13, 0x800, R20 ;  /* 0x000008000d147824 */ /* 0x000fe200078e0214 */
[----:B------:R-:W-:Y:S01]  /*3000*/  ISETP.NE.U32.AND P4, PT, R15, 0x1, PT ;  /* 0x000000010f00780c */ /* 0x000fe20003f85070 */
[----:B------:R-:W-:-:S03]  /*3010*/  VIADD R15, R13, 0x1 ;  /* 0x000000010d0f7836 */ /* 0x000fc60000000000 */
[----:B------:R-:W-:Y:S01]  /*3020*/  IADD3 R20, R21, R20, R7 ;  /* 0x0000001415147210 */ /* 0x000fe20007ffe007 */
[----:B------:R-:W-:Y:S01]  /*3030*/  IMAD.SHL.U32 R21, R12, 0x10, RZ ;  /* 0x000000100c157824 */ /* 0x000fe200078e00ff */
[----:B------:R-:W-:Y:S02]  /*3040*/  R2P PR, R14, 0x6 ;  /* 0x000000060e007804 */ /* 0x000fe40000000000 */
[----:B------:R-:W-:Y:S01]  /*3050*/  SEL R23, R116, 0x90, !P4 ;  /* 0x0000009074177807 */ /* 0x000fe20006000000 */
[----:B------:R-:W-:Y:S01]  /*3060*/  IMAD.IADD R121, R3, 0x1, R20 ;  /* 0x0000000103797824 */ /* 0x000fe200078e0214 */
[----:B------:R-:W-:Y:S02]  /*3070*/  SEL R15, R15, R14, !P3 ;  /* 0x0000000e0f0f7207 */ /* 0x000fe40005800000 */
[----:B------:R-:W-:Y:S01]  /*3080*/  LOP3.LUT R22, R21, 0x70, RZ, 0xc0, !PT ;  /* 0x0000007015167812 */ /* 0x000fe200078ec0ff */
[----:B------:R-:W-:Y:S01]  /*3090*/  IMAD R23, R111, R23, R106 ;  /* 0x000000176f177224 */ /* 0x000fe200078e026a */
[----:B------:R-:W-:Y:S01]  /*30a0*/  SEL R20, R118, 0x1c0, !P2 ;  /* 0x000001c076147807 */ /* 0x000fe20005000000 */
[----:B------:R-:W-:-:S02]  /*30b0*/  VIADD R100, R121, 0x1c800 ;  /* 0x0001c80079647836 */ /* 0x000fc40000000000 */
[----:B------:R-:W-:Y:S02]  /*30c0*/  IMAD R22, R15, 0x800, R22 ;  /* 0x000008000f167824 */ /* 0x000fe400078e0216 */
[----:B------:R-:W-:Y:S02]  /*30d0*/  VIADD R21, R121, 0x1c920 ;  /* 0x0001c92079157836 */ /* 0x000fe40000000000 */
[----:B------:R-:W-:Y:S01]  /*30e0*/  @P1 VIADD R21, R100, 0xe0 ;  /* 0x000000e064151836 */ /* 0x000fe20000000000 */
[----:B------:R-:W-:Y:S01]  /*30f0*/  IADD3 R22, R23, R22, R7 ;  /* 0x0000001617167210 */ /* 0x000fe20007ffe007 */
[----:B------:R-:W-:Y:S01]  /*3100*/  IMAD.IADD R125, R20, 0x1, R121 ;  /* 0x00000001147d7824 */ /* 0x000fe200078e0279 */
[----:B------:R-:W-:Y:S01]  /*3110*/  R2P PR, R12, 0x6 ;  /* 0x000000060c007804 */ /* 0x000fe20000000000 */
[----:B------:R-:W-:Y:S01]  /*3120*/  LDS.U8 R100, [R121+0x1cc00] ;  /* 0x01cc000079647984 */ /* 0x000fe20000000000 */
[----:B------:R-:W-:Y:S01]  /*3130*/  LOP3.LUT R23, R13, 0x1, RZ, 0xc0, !PT ;  /* 0x000000010d177812 */ /* 0x000fe200078ec0ff */
[----:B------:R-:W-:-:S02]  /*3140*/  IMAD.IADD R132, R3, 0x1, R22 ;  /* 0x0000000103847824 */ /* 0x000fc400078e0216 */
[----:B------:R-:W-:Y:S01]  /*3150*/  SEL R115, R118, 0x1c0, !P2 ;  /* 0x000001c076737807 */ /* 0x000fe20005000000 */
[----:B------:R-:W-:Y:S01]  /*3160*/  LDS.U8 R101, [R21+0x400] ;  /* 0x0004000015657984 */ /* 0x000fe20000000000 */
[C---:B------:R-:W-:Y:S02]  /*3170*/  VIADD R22, R132.reuse, 0x1c800 ;  /* 0x0001c80084167836 */ /* 0x040fe40000000000 */
[----:B------:R-:W-:Y:S01]  /*3180*/  VIADD R120, R132, 0x1c920 ;  /* 0x0001c92084787836 */ /* 0x000fe20000000000 */
[----:B------:R-:W-:Y:S01]  /*3190*/  LDS.U8 R102, [R125+0x1cc00] ;  /* 0x01cc00007d667984 */ /* 0x000fe20000000000 */
[----:B------:R-:W-:Y:S02]  /*31a0*/  IMAD.IADD R129, R115, 0x1, R132 ;  /* 0x0000000173817824 */ /* 0x000fe400078e0284 */
[----:B------:R-:W-:Y:S01]  /*31b0*/  @P1 VIADD R120, R22, 0xe0 ;  /* 0x000000e016781836 */ /* 0x000fe20000000000 */
[C---:B------:R-:W-:Y:S01]  /*31c0*/  R2P PR, R13.reuse, 0x6 ;  /* 0x000000060d007804 */ /* 0x040fe20000000000 */
[----:B------:R-:W-:Y:S01]  /*31d0*/  IMAD.SHL.U32 R13, R13, 0x10, RZ ;  /* 0x000000100d0d7824 */ /* 0x000fe200078e00ff */
[----:B------:R-:W-:Y:S01]  /*31e0*/  ISETP.NE.U32.AND P3, PT, R23, 0x1, PT ;  /* 0x000000011700780c */ /* 0x000fe20003f65070 */
[----:B------:R-:W-:Y:S01]  /*31f0*/  IMAD.IADD R122, R115, 0x1, R120 ;  /* 0x00000001737a7824 */ /* 0x000fe200078e0278 */
[----:B------:R-:W-:Y:S01]  /*3200*/  LDS.U8 R117, [R132+0x1c800] ;  /* 0x01c8000084757984 */ /* 0x000fe20000000000 */
[----:B------:R-:W-:-:S02]  /*3210*/  SEL R22, R119, 0xe0, !P1 ;  /* 0x000000e077167807 */ /* 0x000fc40004800000 */
[----:B------:R-:W-:Y:S01]  /*3220*/  SEL R23, R116, 0x90, !P3 ;  /* 0x0000009074177807 */ /* 0x000fe20005800000 */
[----:B------:R-:W-:Y:S01]  /*3230*/  LDS.U8 R115, [R120] ;  /* 0x0000000078737984 */ /* 0x000fe20000000000 */
[----:B------:R-:W-:Y:S01]  /*3240*/  LOP3.LUT R13, R13, 0x70, RZ, 0xc0, !PT ;  /* 0x000000700d0d7812 */ /* 0x000fe200078ec0ff */
[----:B------:R-:W-:Y:S02]  /*3250*/  IMAD R22, R111, R22, RZ ;  /* 0x000000166f167224 */ /* 0x000fe400078e02ff */
[----:B------:R-:W-:Y:S02]  /*3260*/  LDS.U8 R123, [R122] ;  /* 0x000000007a7b7984 */ /* 0x000fe40000000000 */
[----:B------:R-:W-:Y:S02]  /*3270*/  IMAD R22, R106, R23, R22 ;  /* 0x000000176a167224 */ /* 0x000fe400078e0216 */
[----:B------:R-:W-:Y:S01]  /*3280*/  IMAD R14, R14, 0x800, R13 ;  /* 0x000008000e0e7824 */ /* 0x000fe200078e020d */
[----:B------:R-:W-:Y:S04]  /*3290*/  LDS.U8 R124, [R132+0x1cc00] ;  /* 0x01cc0000847c7984 */ /* 0x000fe80000000000 */
[----:B------:R-:W-:Y:S01]  /*32a0*/  IADD3 R14, R22, R14, R7 ;  /* 0x0000000e160e7210 */ /* 0x000fe20007ffe007 */
[----:B------:R-:W-:Y:S01]  /*32b0*/  IMAD.IADD R22, R20, 0x1, R21 ;  /* 0x0000000114167824 */ /* 0x000fe200078e0215 */
[----:B------:R-:W-:Y:S03]  /*32c0*/  LDS.U8 R126, [R122+0x400] ;  /* 0x000400007a7e7984 */ /* 0x000fe60000000000 */
[----:B------:R-:W-:Y:S01]  /*32d0*/  IMAD.IADD R131, R3, 0x1, R14 ;  /* 0x0000000103837824 */ /* 0x000fe200078e020e */
[----:B------:R-:W-:Y:S01]  /*32e0*/  LOP3.LUT R14, R15, 0x1, RZ, 0xc0, !PT ;  /* 0x000000010f0e7812 */ /* 0x000fe200078ec0ff */
[----:B------:R-:W-:Y:S02]  /*32f0*/  LDS.U8 R20, [R125+0x1c800] ;  /* 0x01c800007d147984 */ /* 0x000fe40000000000 */
[C---:B------:R-:W-:Y:S01]  /*3300*/  VIADD R13, R131.reuse, 0x1c800 ;  /* 0x0001c800830d7836 */ /* 0x040fe20000000000 */
[----:B------:R-:W-:Y:S01]  /*3310*/  ISETP.NE.U32.AND P3, PT, R14, 0x1, PT ;  /* 0x000000010e00780c */ /* 0x000fe20003f65070 */
[----:B------:R-:W-:Y:S01]  /*3320*/  VIADD R128, R131, 0x1ca40 ;  /* 0x0001ca4083807836 */ /* 0x000fe20000000000 */
[----:B------:R-:W-:Y:S01]  /*3330*/  LDS.U8 R14, [R21] ;  /* 0x00000000150e7984 */ /* 0x000fe20000000000 */
[----:B------:R-:W-:Y:S01]  /*3340*/  @P2 VIADD R128, R13, 0x1c0 ;  /* 0x000001c00d802836 */ /* 0x000fe20000000000 */
[C---:B------:R-:W-:Y:S01]  /*3350*/  R2P PR, R15.reuse, 0x6 ;  /* 0x000000060f007804 */ /* 0x040fe20000000000 */
[----:B------:R-:W-:Y:S01]  /*3360*/  IMAD.SHL.U32 R15, R15, 0x10, RZ ;  /* 0x000000100f0f7824 */ /* 0x000fe200078e00ff */
[----:B------:R-:W0:Y:S01]  /*3370*/  LDS.U8 R13, [R121+0x1c800] ;  /* 0x01c80000790d7984 */ /* 0x000e220000000000 */
[----:B------:R-:W-:-:S02]  /*3380*/  SEL R127, R116, 0x90, !P3 ;  /* 0x00000090747f7807 */ /* 0x000fc40005800000 */
[----:B------:R-:W-:Y:S01]  /*3390*/  SEL R130, R119, 0xe0, !P1 ;  /* 0x000000e077827807 */ /* 0x000fe20004800000 */
[----:B------:R-:W1:Y:S01]  /*33a0*/  LDS.U8 R23, [R22] ;  /* 0x0000000016177984 */ /* 0x000e620000000000 */
[----:B------:R-:W-:Y:S02]  /*33b0*/  LOP3.LUT R15, R15, 0x70, RZ, 0xc0, !PT ;  /* 0x000000700f0f7812 */ /* 0x000fe400078ec0ff */
[----:B------:R-:W-:Y:S01]  /*33c0*/  ISETP.NE.AND P1, PT, R9, 0x4, PT ;  /* 0x000000040900780c */ /* 0x000fe20003f25270 */
[----:B------:R-:W2:Y:S01]  /*33d0*/  LDS.U8 R103, [R22+0x400] ;  /* 0x0004000016677984 */ /* 0x000ea20000000000 */
[----:B------:R-:W-:Y:S02]  /*33e0*/  IMAD R130, R111, R130, RZ ;  /* 0x000000826f827224 */ /* 0x000fe400078e02ff */
[----:B------:R-:W-:Y:S01]  /*33f0*/  IMAD R12, R12, 0x800, R15 ;  /* 0x000008000c0c7824 */ /* 0x000fe200078e020f */
[----:B------:R-:W3:Y:S01]  /*3400*/  LDS.U8 R121, [R129+0x1c800] ;  /* 0x01c8000081797984 */ /* 0x000ee20000000000 */
[----:B------:R-:W-:-:S03]  /*3410*/  IMAD R127, R106, R127, R130 ;  /* 0x0000007f6a7f7224 */ /* 0x000fc600078e0282 */
[----:B------:R4:W3:Y:S02]  /*3420*/  LDS.U8 R125, [R120+0x400] ;  /* 0x00040000787d7984 */ /* 0x0008e40000000000 */
[----:B------:R-:W-:Y:S02]  /*3430*/  IADD3 R12, R127, R12, R7 ;  /* 0x0000000c7f0c7210 */ /* 0x000fe40007ffe007 */
[----:B------:R-:W3:Y:S01]  /*3440*/  LDS.U8 R21, [R129+0x1cc00] ;  /* 0x01cc000081157984 */ /* 0x000ee20000000000 */
[----:B------:R-:W-:Y:S02]  /*3450*/  NOP ;  /* 0x0000000000007918 */ /* 0x000fe40000000000 */
[----:B----4-:R-:W-:-:S04]  /*3460*/  IMAD.IADD R120, R3, 0x1, R12 ;  /* 0x0000000103787824 */ /* 0x010fc800078e020c */
[C---:B------:R-:W-:Y:S02]  /*3470*/  VIADD R12, R120.reuse, 0x1c800 ;  /* 0x0001c800780c7836 */ /* 0x040fe40000000000 */
[----:B------:R-:W-:Y:S02]  /*3480*/  VIADD R22, R120, 0x1ca40 ;  /* 0x0001ca4078167836 */ /* 0x000fe40000000000 */
[----:B------:R-:W-:Y:S01]  /*3490*/  @P2 VIADD R22, R12, 0x1c0 ;  /* 0x000001c00c162836 */ /* 0x000fe20000000000 */
[----:B0-----:R0:W-:Y:S04]  /*34a0*/  STS.U8 [R131+0x1c800], R13 ;  /* 0x01c8000d83007388 */ /* 0x0011e80000000000 */
[----:B------:R0:W-:Y:S04]  /*34b0*/  STS.U8 [R128], R14 ;  /* 0x0000000e80007388 */ /* 0x0001e80000000000 */
[----:B------:R0:W-:Y:S04]  /*34c0*/  STS.U8 [R131+0x1cc00], R20 ;  /* 0x01cc001483007388 */ /* 0x0001e80000000000 */
[----:B-1----:R0:W-:Y:S04]  /*34d0*/  STS.U8 [R128+0x400], R23 ;  /* 0x0004001780007388 */ /* 0x0021e80000000000 */
[----:B------:R0:W-:Y:S04]  /*34e0*/  STS.U8 [R131+0x1c801], R100 ;  /* 0x01c8016483007388 */ /* 0x0001e80000000000 */
[----:B------:R0:W-:Y:S04]  /*34f0*/  STS.U8 [R128+0x1], R101 ;  /* 0x0000016580007388 */ /* 0x0001e80000000000 */
[----:B------:R0:W-:Y:S04]  /*3500*/  STS.U8 [R131+0x1cc01], R102 ;  /* 0x01cc016683007388 */ /* 0x0001e80000000000 */
[----:B--2---:R0:W-:Y:S04]  /*3510*/  STS.U8 [R128+0x401], R103 ;  /* 0x0004016780007388 */ /* 0x0041e80000000000 */
[----:B------:R0:W-:Y:S04]  /*3520*/  STS.U8 [R131+0x1c804], R117 ;  /* 0x01c8047583007388 */ /* 0x0001e80000000000 */
[----:B------:R0:W-:Y:S04]  /*3530*/  STS.U8 [R128+0x4], R115 ;  /* 0x0000047380007388 */ /* 0x0001e80000000000 */
[----:B---3--:R0:W-:Y:S04]  /*3540*/  STS.U8 [R131+0x1cc04], R121 ;  /* 0x01cc047983007388 */ /* 0x0081e80000000000 */
        /* <DEDUP_REMOVED lines=14> */
[----:B------:R-:W1:Y:S02]  /*3630*/  LDC R8, c[0x0][0x28c] ;  /* 0x0000a300ff087b82 */ /* 0x000e640000000800 */
[----:B-1----:R-:W-:Y:S01]  /*3640*/  ISETP.GE.AND P1, PT, R8, 0x101, PT ;  /* 0x000001010800780c */ /* 0x002fe20003f26270 */
[----:B------:R-:W-:-:S12]  /*3650*/  IMAD.U32 R8, RZ, RZ, UR41 ;  /* 0x00000029ff087e24 */ /* 0x000fd8000f8e00ff */
[----:B------:R-:W-:Y:S05]  /*3660*/  @!P1 BRA `(.L_x_30) ;  /* 0x00000014000c9947 */ /* 0x000fea0003800000 */
[----:B------:R-:W-:Y:S01]  /*3670*/  R2UR UR4, R0 ;  /* 0x00000000000472ca */ /* 0x000fe200000e0000 */
[----:B------:R-:W-:Y:S02]  /*3680*/  IMAD.U32 R9, RZ, RZ, UR44 ;  /* 0x0000002cff097e24 */ /* 0x000fe4000f8e00ff */
[----:B------:R-:W-:-:S12]  /*3690*/  IMAD.U32 R8, RZ, RZ, UR41 ;  /* 0x00000029ff087e24 */ /* 0x000fd8000f8e00ff */
.L_x_40:
[----:B------:R-:W-:-:S04]  /*36a0*/  UIADD3 UR5, UR4, 0x1, URZ ;  /* 0x0000000104057890 */ /* 0x000fc8000fffe03f */
[----:B------:R-:W-:-:S04]  /*36b0*/  UISETP.NE.AND UP0, UPT, UR5, 0x7, UPT ;  /* 0x000000070500788c */ /* 0x000fc8000bf05270 */
[----:B------:R-:W-:Y:S02]  /*36c0*/  USEL UR6, URZ, 0x1, UP0 ;  /* 0x000000013f067887 */ /* 0x000fe40008000000 */
[----:B------:R-:W-:-:S04]  /*36d0*/  USEL UR5, UR5, URZ, UP0 ;  /* 0x0000003f05057287 */ /* 0x000fc80008000000 */
[----:B------:R-:W-:Y:S02]  /*36e0*/  LOP3.LUT R114, R114, UR6, RZ, 0x3c, !PT ;  /* 0x0000000672727c12 */ /* 0x000fe4000f8e3cff */
[----:B------:R-:W-:Y:S01]  /*36f0*/  IMAD.U32 R0, RZ, RZ, UR5 ;  /* 0x00000005ff007e24 */ /* 0x000fe2000f8e00ff */
[----:B0-----:R-:W-:Y:S06]  /*3700*/  @!P0 BRA `(.L_x_31) ;  /* 0x0000000000048947 */ /* 0x001fec0003800000 */
[----:B------:R-:W-:Y:S01]  /*3710*/  BPT.TRAP 0x1 ;  /* 0x000000040000795c */ /* 0x000fe20000300000 */
.L_x_31:
[----:B------:R-:W1:Y:S01]  /*3720*/  S2UR UR6, SR_CgaCtaId ;  /* 0x00000000000679c3 */ /* 0x000e620000008800 */
[----:B------:R-:W-:Y:S01]  /*3730*/  UMOV UR5, 0x400 ;  /* 0x0000040000057882 */ /* 0x000fe20000000000 */
[----:B------:R-:W-:Y:S01]  /*3740*/  IMAD.U32 R3, RZ, RZ, UR4 ;  /* 0x00000004ff037e24 */ /* 0x000fe2000f8e00ff */
[----:B0-----:R-:W-:Y:S01]  /*3750*/  SHF.L.U32 R126, R114, 0x1f, RZ ;  /* 0x0000001f727e7819 */ /* 0x001fe200000006ff */
[----:B------:R-:W-:Y:S02]  /*3760*/  UMOV UR11, 0x40000040 ;  /* 0x40000040000b7882 */ /* 0x000fe40000000000 */
[----:B------:R-:W-:Y:S01]  /*3770*/  IMAD R10, R3, 0x4000, R104 ;  /* 0x00004000030a7824 */ /* 0x000fe200078e0268 */
[----:B-1----:R-:W-:Y:S02]  /*3780*/  ULEA UR5, UR6, UR5, 0x18 ;  /* 0x0000000506057291 */ /* 0x002fe4000f8ec03f */
[----:B------:R-:W-:-:S04]  /*3790*/  ULEA UR6, UR4, UR7, 0xa ;  /* 0x0000000704067291 */ /* 0x000fc8000f8e503f */
[----:B------:R-:W-:Y:S01]  /*37a0*/  IMAD.U32 R3, RZ, RZ, UR5 ;  /* 0x00000005ff037e24 */ /* 0x000fe2000f8e00ff */
[----:B------:R-:W-:Y:S02]  /*37b0*/  UIADD3 UR4, UR6, 0x2, URZ ;  /* 0x0000000206047890 */ /* 0x000fe4000fffe03f */
[----:B------:R-:W-:Y:S01]  /*37c0*/  UMOV UR10, UR6 ;  /* 0x00000006000a7c82 */ /* 0x000fe20008000000 */
[----:B------:R-:W-:Y:S02]  /*37d0*/  IMAD.IADD R101, R3, 0x1, R10 ;  /* 0x0000000103657824 */ /* 0x000fe400078e020a */
[----:B------:R-:W-:Y:S02]  /*37e0*/  IMAD R23, R0, 0x8, R3 ;  /* 0x0000000800177824 */ /* 0x000fe400078e0203 */
[--C-:B------:R-:W-:Y:S02]  /*37f0*/  IMAD.IADD R115, R109, 0x1, R101.reuse ;  /* 0x000000016d737824 */ /* 0x100fe400078e0265 */
[C---:B------:R-:W-:Y:S01]  /*3800*/  IMAD.IADD R103, R108.reuse, 0x1, R101 ;  /* 0x000000016c677824 */ /* 0x040fe200078e0265 */
[----:B------:R0:W1:Y:S01]  /*3810*/  SYNCS.PHASECHK.TRANS64.TRYWAIT P1, [R23+URZ], R126 ;  /* 0x0000007e170075a7 */ /* 0x000062000802017f */
[----:B------:R-:W-:Y:S01]  /*3820*/  IMAD.IADD R117, R108, 0x1, R115 ;  /* 0x000000016c757824 */ /* 0x000fe200078e0273 */
[----:B------:R-:W-:Y:S04]  /*3830*/  LDS.U8 R7, [R101+0x1800] ;  /* 0x0018000065077984 */ /* 0x000fe80000000000 */
[----:B------:R-:W2:Y:S04]  /*3840*/  LDS.U8 R10, [R103+0x1800] ;  /* 0x00180000670a7984 */ /* 0x000ea80000000000 */
[----:B------:R-:W3:Y:S04]  /*3850*/  LDS.U8 R12, [R115+0x1800] ;  /* 0x00180000730c7984 */ /* 0x000ee80000000000 */
[----:B------:R-:W-:Y:S04]  /*3860*/  LDS.U8 R13, [R101+0x1808] ;  /* 0x00180800650d7984 */ /* 0x000fe80000000000 */
[----:B------:R-:W4:Y:S04]  /*3870*/  LDS.U8 R20, [R103+0x1808] ;  /* 0x0018080067147984 */ /* 0x000f280000000000 */
[----:B------:R-:W0:Y:S04]  /*3880*/  LDS.U8 R22, [R115+0x1808] ;  /* 0x0018080073167984 */ /* 0x000e280000000000 */
[----:B------:R-:W-:Y:S04]  /*3890*/  LDS.U8 R15, [R101+0x2000] ;  /* 0x00200000650f7984 */ /* 0x000fe80000000000 */
[----:B------:R-:W1:Y:S04]  /*38a0*/  LDS.U8 R102, [R103+0x2000] ;  /* 0x0020000067667984 */ /* 0x000e680000000000 */
[----:B------:R-:W1:Y:S04]  /*38b0*/  LDS.U8 R116, [R115+0x2000] ;  /* 0x0020000073747984 */ /* 0x000e680000000000 */
[----:B------:R-:W-:Y:S04]  /*38c0*/  LDS.U8 R21, [R101+0x2008] ;  /* 0x0020080065157984 */ /* 0x000fe80000000000 */
[----:B------:R-:W1:Y:S04]  /*38d0*/  LDS.U8 R120, [R103+0x2008] ;  /* 0x0020080067787984 */ /* 0x000e680000000000 */
[----:B------:R-:W1:Y:S01]  /*38e0*/  LDS.U8 R122, [R115+0x2008] ;  /* 0x00200800737a7984 */ /* 0x000e620000000000 */
[----:B--2---:R-:W-:-:S03]  /*38f0*/  PRMT R7, R10, 0x7604, R7 ;  /* 0x000076040a077816 */ /* 0x004fc60000000007 */
[----:B------:R-:W2:Y:S01]  /*3900*/  LDS.U8 R14, [R117+0x1800] ;  /* 0x00180000750e7984 */ /* 0x000ea20000000000 */
[----:B---3--:R-:W-:-:S03]  /*3910*/  PRMT R7, R12, 0x7054, R7 ;  /* 0x000070540c077816 */ /* 0x008fc60000000007 */
[----:B------:R-:W3:Y:S04]  /*3920*/  LDS.U8 R100, [R117+0x1808] ;  /* 0x0018080075647984 */ /* 0x000ee80000000000 */
[----:B------:R-:W3:Y:S01]  /*3930*/  LDS.U8 R118, [R117+0x2000] ;  /* 0x0020000075767984 */ /* 0x000ee20000000000 */
[----:B----4-:R-:W-:-:S03]  /*3940*/  PRMT R13, R20, 0x7604, R13 ;  /* 0x00007604140d7816 */ /* 0x010fc6000000000d */
[----:B------:R-:W4:Y:S01]  /*3950*/  LDS.U8 R124, [R117+0x2008] ;  /* 0x00200800757c7984 */ /* 0x000f220000000000 */
[----:B0-----:R-:W-:Y:S01]  /*3960*/  PRMT R13, R22, 0x7054, R13 ;  /* 0x00007054160d7816 */ /* 0x001fe2000000000d */
[----:B------:R-:W-:Y:S01]  /*3970*/  @!PT LDS RZ, [RZ] ;  /* 0x00000000fffff984 */ /* 0x000fe20000000800 */
[----:B------:R-:W-:Y:S01]  /*3980*/  @!PT LDS RZ, [RZ] ;  /* 0x00000000fffff984 */ /* 0x000fe20000000800 */
[----:B------:R-:W-:Y:S01]  /*3990*/  @!PT LDS RZ, [RZ] ;  /* 0x00000000fffff984 */ /* 0x000fe20000000800 */
[----:B------:R-:W-:Y:S01]  /*39a0*/  @!PT LDS RZ, [RZ] ;  /* 0x00000000fffff984 */ /* 0x000fe20000000800 */
[----:B------:R0:W-:Y:S06]  /*39b0*/  MEMBAR.ALL.CTA ;  /* 0x0000000000007992 */ /* 0x0001ec0000008000 */
[----:B0-----:R-:W0:Y:S01]  /*39c0*/  FENCE.VIEW.ASYNC.S ;  /* 0x00000000000073c6 */ /* 0x001e220000000000 */
[----:B-1----:R-:W-:-:S04]  /*39d0*/  PRMT R15, R102, 0x7604, R15 ;  /* 0x00007604660f7816 */ /* 0x002fc8000000000f */
[----:B------:R-:W-:Y:S02]  /*39e0*/  PRMT R15, R116, 0x7054, R15 ;  /* 0x00007054740f7816 */ /* 0x000fe4000000000f */
[----:B------:R-:W-:-:S04]  /*39f0*/  PRMT R21, R120, 0x7604, R21 ;  /* 0x0000760478157816 */ /* 0x000fc80000000015 */
[----:B------:R-:W-:Y:S01]  /*3a00*/  PRMT R21, R122, 0x7054, R21 ;  /* 0x000070547a157816 */ /* 0x000fe20000000015 */
[----:B0-----:R-:W-:Y:S06]  /*3a10*/  BAR.SYNC.DEFER_BLOCKING 0x2, 0x100 ;  /* 0x0084000000007b1d */ /* 0x001fec0000010000 */
[----:B------:R-:W-:-:S06]  /*3a20*/  WARPGROUP.ARRIVE ;  /* 0x00000000000079c5 */ /* 0x000fcc0000000000 */
[----:B------:R-:W-:Y:S01]  /*3a30*/  QGMMA.64x128x32.F32.E5M2.E4M3 R24, R88, gdesc[UR8], R24, gsb0 ;  /* 0x01e0000858187df3 */ /* 0x000fe20008001818 */
[----:B------:R-:W-:Y:S01]  /*3a40*/  UMOV UR10, UR4 ;  /* 0x00000004000a7c82 */ /* 0x000fe20008000000 */
[----:B------:R-:W-:Y:S01]  /*3a50*/  UMOV UR11, 0x40000040 ;  /* 0x40000040000b7882 */ /* 0x000fe20000000000 */
[----:B------:R-:W-:Y:S02]  /*3a60*/  WARPGROUP.DEPBAR.LE gsb0, 0x0 ;  /* 0x00008000000079c5 */ /* 0x000fe40000010000 */
[----:B--2---:R-:W-:Y:S02]  /*3a70*/  PRMT R88, R14, 0x654, R7 ;  /* 0x000006540e587816 */ /* 0x004fe40000000007 */
[----:B---3--:R-:W-:Y:S02]  /*3a80*/  PRMT R89, R100, 0x654, R13 ;  /* 0x0000065464597816 */ /* 0x008fe4000000000d */
[----:B------:R-:W-:Y:S02]  /*3a90*/  PRMT R90, R118, 0x654, R15 ;  /* 0x00000654765a7816 */ /* 0x000fe4000000000f */
[----:B----4-:R-:W-:-:S04]  /*3aa0*/  PRMT R91, R124, 0x654, R21 ;  /* 0x000006547c5b7816 */ /* 0x010fc80000000015 */
[----:B------:R-:W-:-:S06]  /*3ab0*/  WARPGROUP.ARRIVE ;  /* 0x00000000000079c5 */ /* 0x000fcc0000000000 */
[----:B------:R-:W-:Y:S03]  /*3ac0*/  QGMMA.64x128x32.F32.E5M2.E4M3 R24, R88, gdesc[UR8], R24, gsb0 ;  /* 0x01e0000858187df3 */ /* 0x000fe60008001818 */
        /* <DEDUP_REMOVED lines=28> */
[----:B------:R-:W-:Y:S01]  /*3c90*/  PRMT R91, R120, 0x654, R21 ;  /* 0x00000654785b7816 */ /* 0x000fe20000000015 */
[----:B------:R-:W-:Y:S06]  /*3ca0*/  @!P0 BRA `(.L_x_32) ;  /* 0x0000000000048947 */ /* 0x000fec0003800000 */
[----:B------:R-:W-:Y:S01]  /*3cb0*/  BPT.TRAP 0x1 ;  /* 0x000000040000795c */ /* 0x000fe20000300000 */
.L_x_32:
[----:B------:R-:W-:Y:S01]  /*3cc0*/  IMAD R7, R8, 0x8, R3 ;  /* 0x0000000808077824 */ /* 0x000fe200078e0203 */
[----:B------:R-:W-:-:S03]  /*3cd0*/  ISETP.GT.U32.AND P2, PT, R18, 0x1, PT ;  /* 0x000000011200780c */ /* 0x000fc60003f44070 */
[----:B------:R-:W-:-:S05]  /*3ce0*/  VIADD R7, R7, 0x38 ;  /* 0x0000003807077836 */ /* 0x000fca0000000000 */
[----:B------:R-:W-:-:S04]  /*3cf0*/  PRMT R7, RZ, 0x654, R7 ;  /* 0x00000654ff077816 */ /* 0x000fc80000000007 */
[----:B------:R0:W-:Y:S01]  /*3d00*/  SYNCS.ARRIVE.TRANS64.RED.A1T0 RZ, [R7+URZ], RZ ;  /* 0x000000ff07ff79a7 */ /* 0x0001e2000810043f */
[----:B------:R-:W-:Y:S05]  /*3d10*/  @P2 BRA `(.L_x_33) ;  /* 0x0000000000042947 */ /* 0x000fea0003800000 */
[----:B------:R-:W-:Y:S01]  /*3d20*/  BPT.TRAP 0x1 ;  /* 0x000000040000795c */ /* 0x000fe20000300000 */
.L_x_33:
[----:B------:R-:W-:Y:S01]  /*3d30*/  UIADD3 UR4, UR6, 0x4, URZ ;  /* 0x0000000406047890 */ /* 0x000fe2000fffe03f */
[----:B------:R-:W-:Y:S01]  /*3d40*/  WARPGROUP.ARRIVE ;  /* 0x00000000000079c5 */ /* 0x000fe20000000000 */
[----:B------:R-:W-:Y:S01]  /*3d50*/  UMOV UR11, 0x40000040 ;  /* 0x40000040000b7882 */ /* 0x000fe20000000000 */
[----:B------:R-:W-:-:S04]  /*3d60*/  VIADD R8, R8, 0x1 ;  /* 0x0000000108087836 */ /* 0x000fc80000000000 */
[----:B------:R-:W-:Y:S01]  /*3d70*/  UMOV UR10, UR4 ;  /* 0x00000004000a7c82 */ /* 0x000fe20008000000 */
[C---:B------:R-:W-:Y:S01]  /*3d80*/  ISETP.NE.AND P2, PT, R8.reuse, 0x7, PT ;  /* 0x000000070800780c */ /* 0x040fe20003f45270 */
[----:B------:R-:W-:Y:S03]  /*3d90*/  QGMMA.64x128x32.F32.E5M2.E4M3 R24, R88, gdesc[UR8], R24, gsb0 ;  /* 0x01e0000858187df3 */ /* 0x000fe60008001818 */
[----:B------:R-:W-:Y:S01]  /*3da0*/  SEL R8, R8, RZ, P2 ;  /* 0x000000ff08087207 */ /* 0x000fe20001000000 */
[----:B------:R-:W-:Y:S02]  /*3db0*/  WARPGROUP.DEPBAR.LE gsb0, 0x0 ;  /* 0x00008000000079c5 */ /* 0x000fe40000010000 */
[----:B0-----:R-:W-:Y:S04]  /*3dc0*/  LDS.U8 R7, [R101+0x3800] ;  /* 0x0038000065077984 */ /* 0x001fe80000000000 */
        /* <DEDUP_REMOVED lines=29> */
.L_x_34:
[----:B------:R-:W-:Y:S01]  /*3fa0*/  IMAD.SHL.U32 R7, R0, 0x4000, RZ ;  /* 0x0000400000077824 */ /* 0x000fe200078e00ff */
[----:B------:R-:W-:Y:S04]  /*3fb0*/  BSSY B0, `(.L_x_35) ;  /* 0x0000005000007945 */ /* 0x000fe80003800000 */
[----:B------:R-:W-:Y:S01]  /*3fc0*/  IADD3 R14, R3, R7, R104 ;  /* 0x00000007030e7210 */ /* 0x000fe20007ffe068 */
[----:B------:R-:W-:Y:S06]  /*3fd0*/  @P1 BRA `(.L_x_36) ;  /* 0x0000000000081947 */ /* 0x000fec0003800000 */
[----:B------:R-:W0:Y:S02]  /*3fe0*/  SYNCS.PHASECHK.TRANS64.TRYWAIT P1, [R23+URZ], R126 ;  /* 0x0000007e170075a7 */ /* 0x000e24000802017f */
[----:B0-----:R-:W-:Y:S05]  /*3ff0*/  @!P1 BRA `(.L_x_37) ;  /* 0x0000007c00849947 */ /* 0x001fea0003800000 */
.L_x_36:
[----:B------:R-:W-:Y:S05]  /*4000*/  BSYNC B0 ;  /* 0x0000000000007941 */ /* 0x000fea0003800000 */
.L_x_35:
[--C-:B------:R-:W-:Y:S01]  /*4010*/  IMAD.IADD R88, R108, 0x1, R14.reuse ;  /* 0x000000016c587824 */ /* 0x100fe200078e020e */
[----:B------:R-:W-:Y:S01]  /*4020*/  LDS.U8 R10, [R14+0x800] ;  /* 0x000800000e0a7984 */ /* 0x000fe20000000000 */
[----:B------:R-:W-:-:S03]  /*4030*/  IMAD.IADD R125, R109, 0x1, R14 ;  /* 0x000000016d7d7824 */ /* 0x000fc600078e020e */
[----:B------:R-:W1:Y:S01]  /*4040*/  LDS.U8 R13, [R88+0x800] ;  /* 0x00080000580d7984 */ /* 0x000e620000000000 */
[----:B------:R-:W-:-:S03]  /*4050*/  IMAD.IADD R90, R108, 0x1, R125 ;  /* 0x000000016c5a7824 */ /* 0x000fc600078e027d */
[----:B------:R-:W-:Y:S04]  /*4060*/  LDS.U8 R12, [R14+0x808] ;  /* 0x000808000e0c7984 */ /* 0x000fe80000000000 */
[----:B------:R-:W-:Y:S04]  /*4070*/  LDS.U8 R20, [R14+0x1000] ;  /* 0x001000000e147984 */ /* 0x000fe80000000000 */
[----:B------:R-:W-:Y:S04]  /*4080*/  LDS.U8 R22, [R14+0x1008] ;  /* 0x001008000e167984 */ /* 0x000fe80000000000 */
[----:B0-----:R-:W0:Y:S04]  /*4090*/  LDS.U8 R23, [R88+0x808] ;  /* 0x0008080058177984 */ /* 0x001e280000000000 */
[----:B------:R-:W2:Y:S04]  /*40a0*/  LDS.U8 R91, [R88+0x1000] ;  /* 0x00100000585b7984 */ /* 0x000ea80000000000 */
[----:B------:R-:W3:Y:S04]  /*40b0*/  LDS.U8 R119, [R88+0x1008] ;  /* 0x0010080058777984 */ /* 0x000ee80000000000 */
[----:B------:R-:W4:Y:S04]  /*40c0*/  LDS.U8 R15, [R125+0x800] ;  /* 0x000800007d0f7984 */ /* 0x000f280000000000 */
[----:B------:R-:W4:Y:S04]  /*40d0*/  LDS.U8 R89, [R125+0x808] ;  /* 0x000808007d597984 */ /* 0x000f280000000000 */
[----:B------:R-:W4:Y:S04]  /*40e0*/  LDS.U8 R115, [R125+0x1000] ;  /* 0x001000007d737984 */ /* 0x000f280000000000 */
[----:B------:R-:W4:Y:S01]  /*40f0*/  LDS.U8 R121, [R125+0x1008] ;  /* 0x001008007d797984 */ /* 0x000f220000000000 */
[----:B-1----:R-:W-:Y:S01]  /*4100*/  PRMT R10, R13, 0x7604, R10 ;  /* 0x000076040d0a7816 */ /* 0x002fe2000000000a */
[----:B------:R-:W-:-:S02]  /*4110*/  IMAD.MOV.U32 R13, RZ, RZ, RZ ;  /* 0x000000ffff0d7224 */ /* 0x000fc400078e00ff */
[----:B------:R-:W1:Y:S04]  /*4120*/  LDS.U8 R21, [R90+0x800] ;  /* 0x000800005a157984 */ /* 0x000e680000000000 */
[----:B------:R-:W1:Y:S04]  /*4130*/  LDS.U8 R14, [R90+0x808] ;  /* 0x000808005a0e7984 */ /* 0x000e680000000000 */
[----:B------:R-:W1:Y:S04]  /*4140*/  LDS.U8 R117, [R90+0x1000] ;  /* 0x001000005a757984 */ /* 0x000e680000000000 */
[----:B------:R1:W1:Y:S01]  /*4150*/  LDS.U8 R123, [R90+0x1008] ;  /* 0x001008005a7b7984 */ /* 0x0002620000000000 */
[----:B0-----:R-:W-:-:S02]  /*4160*/  PRMT R12, R23, 0x7604, R12 ;  /* 0x00007604170c7816 */ /* 0x001fc4000000000c */
[----:B--2---:R-:W-:Y:S02]  /*4170*/  PRMT R20, R91, 0x7604, R20 ;  /* 0x000076045b147816 */ /* 0x004fe40000000014 */
[----:B---3--:R-:W-:Y:S02]  /*4180*/  PRMT R22, R119, 0x7604, R22 ;  /* 0x0000760477167816 */ /* 0x008fe40000000016 */
[----:B----4-:R-:W-:Y:S02]  /*4190*/  PRMT R10, R15, 0x7054, R10 ;  /* 0x000070540f0a7816 */ /* 0x010fe4000000000a */
[----:B------:R-:W-:Y:S01]  /*41a0*/  PRMT R89, R89, 0x7054, R12 ;  /* 0x0000705459597816 */ /* 0x000fe2000000000c */
[----:B------:R-:W-:Y:S01]  /*41b0*/  IMAD.MOV.U32 R12, RZ, RZ, R5 ;  /* 0x000000ffff0c7224 */ /* 0x000fe200078e0005 */
[----:B------:R-:W-:Y:S02]  /*41c0*/  PRMT R20, R115, 0x7054, R20 ;  /* 0x0000705473147816 */ /* 0x000fe40000000014 */
[----:B------:R-:W-:-:S02]  /*41d0*/  PRMT R22, R121, 0x7054, R22 ;  /* 0x0000705479167816 */ /* 0x000fc40000000016 */
[----:B-1----:R-:W-:Y:S01]  /*41e0*/  PRMT R88, R21, 0x654, R10 ;  /* 0x0000065415587816 */ /* 0x002fe2000000000a */
[----:B------:R-:W-:Y:S01]  /*41f0*/  IMAD.MOV.U32 R10, RZ, RZ, R6 ;  /* 0x000000ffff0a7224 */ /* 0x000fe200078e0006 */
[----:B------:R-:W-:Y:S02]  /*4200*/  PRMT R89, R14, 0x654, R89 ;  /* 0x000006540e597816 */ /* 0x000fe40000000059 */
[----:B------:R-:W-:Y:S02]  /*4210*/  PRMT R90, R117, 0x654, R20 ;  /* 0x00000654755a7816 */ /* 0x000fe40000000014 */
[----:B------:R-:W-:-:S07]  /*4220*/  PRMT R91, R123, 0x654, R22 ;  /* 0x000006547b5b7816 */ /* 0x000fce0000000016 */
.L_x_39:
[----:B------:R-:W-:Y:S01]  /*4230*/  IMAD R14, R13, 0x2, R4 ;  /* 0x000000020d0e7824 */ /* 0x000fe200078e0204 */
[----:B0-----:R-:W-:Y:S01]  /*4240*/  LOP3.LUT R20, R12, 0x7, RZ, 0xc0, !PT ;  /* 0x000000070c147812 */ /* 0x001fe200078ec0ff */
[----:B------:R-:W-:Y:S01]  /*4250*/  IMAD.MOV.U32 R134, RZ, RZ, 0x70 ;  /* 0x00000070ff867424 */ /* 0x000fe200078e00ff */
[----:B------:R-:W-:Y:S01]  /*4260*/  UMOV UR4, 0xffffffff ;  /* 0xffffffff00047882 */ /* 0x000fe20000000000 */
[C---:B------:R-:W-:Y:S01]  /*4270*/  VIADD R21, R14.reuse, 0xfffffffc ;  /* 0xfffffffc0e157836 */ /* 0x040fe20000000000 */
[----:B------:R-:W-:Y:S01]  /*4280*/  ISETP.GE.AND P1, PT, R14, 0x4, PT ;  /* 0x000000040e00780c */ /* 0x000fe20003f26270 */
[----:B------:R-:W-:Y:S01]  /*4290*/  IMAD.MOV.U32 R123, RZ, RZ, 0x240 ;  /* 0x00000240ff7b7424 */ /* 0x000fe200078e00ff */
[----:B------:R-:W-:Y:S02]  /*42a0*/  SHF.R.S32.HI R12, RZ, 0x3, R12 ;  /* 0x00000003ff0c7819 */ /* 0x000fe4000001140c */
        /* <DEDUP_REMOVED lines=8> */
[----:B------:R-:W-:Y:S02]  /*4330*/  LOP3.LUT R22, R15, 0x70, RZ, 0xc0, !PT ;  /* 0x000000700f167812 */ /* 0x000fe400078ec0ff */
[----:B------:R-:W-:Y:S01]  /*4340*/  SEL R14, R14, R21, !P3 ;  /* 0x000000150e0e7207 */ /* 0x000fe20005800000 */
[----:B------:R-:W-:Y:S01]  /*4350*/  IMAD R23, R111, R23, R106 ;  /* 0x000000176f177224 */ /* 0x000fe200078e026a */
[----:B------:R-:W-:Y:S01]  /*4360*/  SHF.R.S32.HI R10, RZ, 0x3, R10 ;  /* 0x00000003ff0a7819 */ /* 0x000fe2000001140a */
[----:B------:R-:W-:Y:S01]  /*4370*/  IMAD R22, R21, 0x800, R22 ;  /* 0x0000080015167824 */ /* 0x000fe200078e0216 */
[----:B------:R-:W-:-:S04]  /*4380*/  LOP3.LUT R15, R14, 0x1, RZ, 0xc0, !PT ;  /* 0x000000010e0f7812 */ /* 0x000fc800078ec0ff */
[----:B------:R-:W-:Y:S01]  /*4390*/  ISETP.NE.U32.AND P4, PT, R15, 0x1, PT ;  /* 0x000000010f00780c */ /* 0x000fe20003f85070 */
[----:B------:R-:W-:Y:S01]  /*43a0*/  VIADD R15, R21, 0x1 ;  /* 0x00000001150f7836 */ /* 0x000fe20000000000 */
[----:B------:R-:W-:Y:S01]  /*43b0*/  IADD3 R116, R23, R22, R7 ;  /* 0x0000001617747210 */ /* 0x000fe20007ffe007 */
[----:B------:R-:W-:Y:S01]  /*43c0*/  IMAD.SHL.U32 R23, R14, 0x10, RZ ;  /* 0x000000100e177824 */ /* 0x000fe200078e00ff */
[----:B------:R-:W-:Y:S02]  /*43d0*/  R2P PR, R20, 0x6 ;  /* 0x0000000614007804 */ /* 0x000fe40000000000 */
[----:B------:R-:W-:Y:S01]  /*43e0*/  SEL R22, R15, R20, !P3 ;  /* 0x000000140f167207 */ /* 0x000fe20005800000 */
[----:B------:R-:W-:Y:S01]  /*43f0*/  IMAD.IADD R122, R3, 0x1, R116 ;  /* 0x00000001037a7824 */ /* 0x000fe200078e0274 */
[----:B------:R-:W-:Y:S02]  /*4400*/  LOP3.LUT R23, R23, 0x70, RZ, 0xc0, !PT ;  /* 0x0000007017177812 */ /* 0x000fe400078ec0ff */
[----:B------:R-:W-:Y:S01]  /*4410*/  SEL R115, R134, 0x90, !P4 ;  /* 0x0000009086737807 */ /* 0x000fe20006000000 */
[----:B------:R-:W-:Y:S01]  /*4420*/  VIADD R116, R122, 0x1c920 ;  /* 0x0001c9207a747836 */ /* 0x000fe20000000000 */
[----:B------:R-:W-:Y:S01]  /*4430*/  SEL R15, R123, 0x1c0, !P2 ;  /* 0x000001c07b0f7807 */ /* 0x000fe20005000000 */
[----:B------:R-:W-:Y:S01]  /*4440*/  IMAD R118, R22, 0x800, R23 ;  /* 0x0000080016767824 */ /* 0x000fe200078e0217 */
[----:B------:R0:W1:Y:S01]  /*4450*/  LDS.U8 R119, [R122+0x1cc00] ;  /* 0x01cc00007a777984 */ /* 0x0000620000000000 */
[----:B------:R-:W-:-:S02]  /*4460*/  IMAD R115, R111, R115, R106 ;  /* 0x000000736f737224 */ /* 0x000fc400078e026a */
[----:B------:R-:W-:Y:S02]  /*4470*/  VIADD R23, R122, 0x1c800 ;  /* 0x0001c8007a177836 */ /* 0x000fe40000000000 */
[----:B------:R-:W-:Y:S01]  /*4480*/  IMAD.IADD R125, R15, 0x1, R122 ;  /* 0x000000010f7d7824 */ /* 0x000fe200078e027a */
[----:B------:R-:W-:Y:S01]  /*4490*/  IADD3 R118, R115, R118, R7 ;  /* 0x0000007673767210 */ /* 0x000fe20007ffe007 */
[----:B------:R-:W-:Y:S01]  /*44a0*/  @P1 VIADD R116, R23, 0xe0 ;  /* 0x000000e017741836 */ /* 0x000fe20000000000 */
[----:B------:R-:W-:Y:S01]  /*44b0*/  R2P PR, R14, 0x6 ;  /* 0x000000060e007804 */ /* 0x000fe20000000000 */
[----:B------:R0:W2:Y:S02]  /*44c0*/  LDS.U8 R23, [R122+0x1c800] ;  /* 0x01c800007a177984 */ /* 0x0000a40000000000 */
[----:B------:R-:W-:Y:S02]  /*44d0*/  IMAD.IADD R132, R3, 0x1, R118 ;  /* 0x0000000103847824 */ /* 0x000fe400078e0276 */
[----:B------:R-:W-:Y:S01]  /*44e0*/  SEL R123, R123, 0x1c0, !P2 ;  /* 0x000001c07b7b7807 */ /* 0x000fe20005000000 */
[----:B------:R-:W-:Y:S01]  /*44f0*/  IMAD.IADD R15, R15, 0x1, R116 ;  /* 0x000000010f0f7824 */ /* 0x000fe200078e0274 */
[----:B------:R0:W3:Y:S01]  /*4500*/  LDS.U8 R117, [R125+0x1c800] ;  /* 0x01c800007d757984 */ /* 0x0000e20000000000 */
[----:B------:R-:W-:-:S02]  /*4510*/  VIADD R115, R132, 0x1c800 ;  /* 0x0001c80084737836 */ /* 0x000fc40000000000 */
[----:B------:R-:W-:Y:S01]  /*4520*/  VIADD R126, R132, 0x1c920 ;  /* 0x0001c920847e7836 */ /* 0x000fe20000000000 */
[----:B------:R0:W4:Y:S01]  /*4530*/  LDS.U8 R121, [R125+0x1cc00] ;  /* 0x01cc00007d797984 */ /* 0x0001220000000000 */
[----:B------:R-:W-:Y:S02]  /*4540*/  IMAD.IADD R133, R123, 0x1, R132 ;  /* 0x000000017b857824 */ /* 0x000fe400078e0284 */
[----:B------:R-:W-:Y:S01]  /*4550*/  @P1 VIADD R126, R115, 0xe0 ;  /* 0x000000e0737e1836 */ /* 0x000fe20000000000 */
[----:B------:R0:W0:Y:S03]  /*4560*/  LDS.U8 R120, [R116+0x400] ;  /* 0x0004000074787984 */ /* 0x0000260000000000 */
        /* <DEDUP_REMOVED lines=14> */
.L_x_216:
[C---:B------:R-:W-:Y:S01]  /*4650*/  R2P PR, R21.reuse, 0x6 ;  /* 0x0000000615007804 */ /* 0x040fe20000000000 */
[----:B0-----:R-:W-:Y:S01]  /*4660*/  IMAD.MOV.U32 R127, RZ, RZ, 0x120 ;  /* 0x00000120ff7f7424 */ /* 0x001fe200078e00ff */
[C---:B------:R-:W-:Y:S01]  /*4670*/  LOP3.LUT R15, R21.reuse, 0x1, RZ, 0xc0, !PT ;  /* 0x00000001150f7812 */ /* 0x040fe200078ec0ff */
[----:B------:R-:W-:Y:S02]  /*4680*/  IMAD.SHL.U32 R21, R21, 0x10, RZ ;  /* 0x0000001015157824 */ /* 0x000fe400078e00ff */
[----:B------:R-:W-:Y:S01]  /*4690*/  VIADD R13, R13, 0x1 ;  /* 0x000000010d0d7836 */ /* 0x000fe20000000000 */
[----:B------:R-:W-:Y:S02]  /*46a0*/  ISETP.NE.U32.AND P3, PT, R15, 0x1, PT ;  /* 0x000000010f00780c */ /* 0x000fe40003f65070 */
[----:B------:R-:W-:Y:S02]  /*46b0*/  SEL R126, R127, 0xe0, !P1 ;  /* 0x000000e07f7e7807 */ /* 0x000fe40004800000 */
[----:B------:R-:W-:-:S02]  /*46c0*/  SEL R15, R134, 0x90, !P3 ;  /* 0x00000090860f7807 */ /* 0x000fc40005800000 */
[----:B------:R-:W-:Y:S01]  /*46d0*/  LOP3.LUT R21, R21, 0x70, RZ, 0xc0, !PT ;  /* 0x0000007015157812 */ /* 0x000fe200078ec0ff */
[----:B------:R-:W-:-:S04]  /*46e0*/  IMAD R126, R111, R126, RZ ;  /* 0x0000007e6f7e7224 */ /* 0x000fc800078e02ff */
[----:B------:R-:W-:Y:S02]  /*46f0*/  IMAD R15, R106, R15, R126 ;  /* 0x0000000f6a0f7224 */ /* 0x000fe400078e027e */
[----:B------:R-:W-:Y:S01]  /*4700*/  IMAD R20, R20, 0x800, R21 ;  /* 0x0000080014147824 */ /* 0x000fe200078e0215 */
[----:B------:R-:W-:-:S04]  /*4710*/  LOP3.LUT R21, R22, 0x1, RZ, 0xc0, !PT ;  /* 0x0000000116157812 */ /* 0x000fc800078ec0ff */
[----:B------:R-:W-:-:S05]  /*4720*/  IADD3 R20, R15, R20, R7 ;  /* 0x000000140f147210 */ /* 0x000fca0007ffe007 */
[----:B------:R-:W-:-:S04]  /*4730*/  IMAD.IADD R126, R3, 0x1, R20 ;  /* 0x00000001037e7824 */ /* 0x000fc800078e0214 */
        /* <DEDUP_REMOVED lines=9> */
[----:B------:R-:W-:Y:S01]  /*47d0*/  SEL R127, R134, 0x90, !P3 ;  /* 0x00000090867f7807 */ /* 0x000fe20005800000 */
[----:B------:R0:W-:Y:S01]  /*47e0*/  STS.U8 [R126+0x1cc00], R117 ;  /* 0x01cc00757e007388 */ /* 0x0001e20000000000 */
[----:B------:R-:W-:Y:S01]  /*47f0*/  LOP3.LUT R21, R22, 0x70, RZ, 0xc0, !PT ;  /* 0x0000007016157812 */ /* 0x000fe200078ec0ff */
[----:B------:R-:W-:Y:S01]  /*4800*/  IMAD R20, R111, R20, RZ ;  /* 0x000000146f147224 */ /* 0x000fe200078e02ff */
[----:B------:R-:W-:Y:S01]  /*4810*/  ISETP.NE.AND P1, PT, R13, 0x4, PT ;  /* 0x000000040d00780c */ /* 0x000fe20003f25270 */
[----:B------:R0:W-:Y:S02]  /*4820*/  STS.U8 [R15+0x400], R118 ;  /* 0x000400760f007388 */ /* 0x0001e40000000000 */
[----:B------:R-:W-:Y:S02]  /*4830*/  IMAD R20, R106, R127, R20 ;  /* 0x0000007f6a147224 */ /* 0x000fe400078e0214 */
[----:B------:R-:W-:Y:S01]  /*4840*/  IMAD R14, R14, 0x800, R21 ;  /* 0x000008000e0e7824 */ /* 0x000fe200078e0215 */
[----:B------:R0:W-:Y:S04]  /*4850*/  STS.U8 [R126+0x1c801], R119 ;  /* 0x01c801777e007388 */ /* 0x0001e80000000000 */
[----:B------:R-:W-:Y:S01]  /*4860*/  IADD3 R14, R20, R14, R7 ;  /* 0x0000000e140e7210 */ /* 0x000fe20007ffe007 */
[----:B------:R0:W-:Y:S04]  /*4870*/  STS.U8 [R15+0x1], R120 ;  /* 0x000001780f007388 */ /* 0x0001e80000000000 */
[----:B------:R-:W-:Y:S01]  /*4880*/  IMAD.IADD R21, R3, 0x1, R14 ;  /* 0x0000000103157824 */ /* 0x000fe200078e020e */
[----:B------:R0:W-:Y:S03]  /*4890*/  STS.U8 [R126+0x1cc01], R121 ;  /* 0x01cc01797e007388 */ /* 0x0001e60000000000 */
[C---:B------:R-:W-:Y:S01]  /*48a0*/  VIADD R14, R21.reuse, 0x1c800 ;  /* 0x0001c800150e7836 */ /* 0x040fe20000000000 */
[----:B------:R0:W-:Y:S01]  /*48b0*/  STS.U8 [R15+0x401], R122 ;  /* 0x0004017a0f007388 */ /* 0x0001e20000000000 */
[----:B------:R-:W-:-:S02]  /*48c0*/  VIADD R20, R21, 0x1ca40 ;  /* 0x0001ca4015147836 */ /* 0x000fc40000000000 */
[----:B------:R-:W-:Y:S01]  /*48d0*/  @P2 VIADD R20, R14, 0x1c0 ;  /* 0x000001c00e142836 */ /* 0x000fe20000000000 */
        /* <DEDUP_REMOVED lines=17> */
[----:B------:R-:W-:Y:S05]  /*49f0*/  WARPSYNC.ALL ;  /* 0x0000000000007948 */ /* 0x000fea0003800000 */
[----:B------:R-:W-:Y:S01]  /*4a00*/  UIADD3 UR4, UR6, 0x6, URZ ;  /* 0x0000000606047890 */ /* 0x000fe2000fffe03f */
[----:B------:R-:W-:Y:S01]  /*4a10*/  WARPGROUP.ARRIVE ;  /* 0x00000000000079c5 */ /* 0x000fe20000000000 */
[----:B------:R-:W-:Y:S01]  /*4a20*/  UMOV UR11, 0x40000040 ;  /* 0x40000040000b7882 */ /* 0x000fe20000000000 */
[C---:B------:R-:W-:Y:S01]  /*4a30*/  ISETP.GT.AND P1, PT, R9.reuse, 0x2, PT ;  /* 0x000000020900780c */ /* 0x040fe20003f24270 */
[----:B------:R-:W-:-:S03]  /*4a40*/  VIADD R9, R9, 0xffffffff ;  /* 0xffffffff09097836 */ /* 0x000fc60000000000 */
[----:B------:R-:W-:Y:S01]  /*4a50*/  UMOV UR10, UR4 ;  /* 0x00000004000a7c82 */ /* 0x000fe20008000000 */
[----:B------:R-:W-:Y:S01]  /*4a60*/  R2UR UR4, R0 ;  /* 0x00000000000472ca */ /* 0x000fe200000e0000 */
[----:B------:R-:W-:Y:S03]  /*4a70*/  QGMMA.64x128x32.F32.E5M2.E4M3 R24, R100, gdesc[UR8], R24, gsb0 ;  /* 0x01e0000864187df3 */ /* 0x000fe60008001818 */
[----:B------:R-:W-:-:S04]  /*4a80*/  WARPGROUP.DEPBAR.LE gsb0, 0x0 ;  /* 0x00008000000079c5 */ /* 0x000fc80000010000 */
[----:B------:R-:W-:Y:S07]  /*4a90*/  @P1 BRA `(.L_x_40) ;  /* 0xffffffec00001947 */ /* 0x000fee000383ffff */
.L_x_30:
[----:B0-----:R-:W-:Y:S01]  /*4aa0*/  IADD3 R20, R3, R7, R104 ;  /* 0x0000000703147210 */ /* 0x001fe20007ffe068 */
[----:B------:R-:W-:Y:S01]  /*4ab0*/  IMAD.MOV.U32 R5, RZ, RZ, 0x40000040 ;  /* 0x40000040ff057424 */ /* 0x000fe200078e00ff */
[----:B------:R-:W-:Y:S01]  /*4ac0*/  LEA R4, R0, UR7, 0xa ;  /* 0x0000000700047c11 */ /* 0x000fe2000f8e50ff */
[----:B------:R-:W-:Y:S02]  /*4ad0*/  IMAD.MOV.U32 R7, RZ, RZ, 0x40000040 ;  /* 0x40000040ff077424 */ /* 0x000fe400078e00ff */
[--C-:B------:R-:W-:Y:S01]  /*4ae0*/  IMAD.IADD R123, R109, 0x1, R20.reuse ;  /* 0x000000016d7b7824 */ /* 0x100fe200078e0214 */
[----:B------:R-:W-:Y:S01]  /*4af0*/  LDS.U8 R0, [R20+0x1800] ;  /* 0x0018000014007984 */ /* 0x000fe20000000000 */
[----:B------:R-:W-:Y:S01]  /*4b00*/  IMAD.IADD R22, R108, 0x1, R20 ;  /* 0x000000016c167824 */ /* 0x000fe200078e0214 */
[----:B------:R-:W-:Y:S01]  /*4b10*/  R2UR UR6, R4 ;  /* 0x00000000040672ca */ /* 0x000fe200000e0000 */
[----:B------:R-:W-:Y:S01]  /*4b20*/  IMAD.IADD R100, R108, 0x1, R123 ;  /* 0x000000016c647824 */ /* 0x000fe200078e027b */
[----:B------:R-:W-:Y:S01]  /*4b30*/  LDS.U8 R10, [R20+0x1808] ;  /* 0x00180800140a7984 */ /* 0x000fe20000000000 */
[----:B------:R-:W-:Y:S01]  /*4b40*/  R2UR UR7, R5 ;  /* 0x00000000050772ca */ /* 0x000fe200000e0000 */
[----:B------:R-:W-:-:S02]  /*4b50*/  VIADD R6, R4, 0x2 ;  /* 0x0000000204067836 */ /* 0x000fc40000000000 */
[----:B------:R-:W-:Y:S04]  /*4b60*/  LDS.U8 R12, [R20+0x2000] ;  /* 0x00200000140c7984 */ /* 0x000fe80000000000 */
[----:B------:R-:W-:Y:S04]  /*4b70*/  LDS.U8 R14, [R20+0x2008] ;  /* 0x00200800140e7984 */ /* 0x000fe80000000000 */
[----:B------:R-:W0:Y:S04]  /*4b80*/  LDS.U8 R9, [R22+0x1800] ;  /* 0x0018000016097984 */ /* 0x000e280000000000 */
[----:B------:R-:W1:Y:S04]  /*4b90*/  LDS.U8 R11, [R123+0x1800] ;  /* 0x001800007b0b7984 */ /* 0x000e680000000000 */
[----:B------:R-:W2:Y:S04]  /*4ba0*/  LDS.U8 R15, [R22+0x1808] ;  /* 0x00180800160f7984 */ /* 0x000ea80000000000 */
[----:B------:R-:W3:Y:S04]  /*4bb0*/  LDS.U8 R21, [R123+0x1808] ;  /* 0x001808007b157984 */ /* 0x000ee80000000000 */
[----:B------:R-:W4:Y:S04]  /*4bc0*/  LDS.U8 R101, [R22+0x2000] ;  /* 0x0020000016657984 */ /* 0x000f280000000000 */
[----:B------:R-:W4:Y:S04]  /*4bd0*/  LDS.U8 R103, [R123+0x2000] ;  /* 0x002000007b677984 */ /* 0x000f280000000000 */
[----:B------:R-:W4:Y:S04]  /*4be0*/  LDS.U8 R117, [R22+0x2008] ;  /* 0x0020080016757984 */ /* 0x000f280000000000 */
[----:B------:R-:W4:Y:S04]  /*4bf0*/  LDS.U8 R119, [R123+0x2008] ;  /* 0x002008007b777984 */ /* 0x000f280000000000 */
[----:B------:R-:W4:Y:S04]  /*4c00*/  LDS.U8 R13, [R100+0x1800] ;  /* 0x00180000640d7984 */ /* 0x000f280000000000 */
[----:B------:R-:W4:Y:S04]  /*4c10*/  LDS.U8 R23, [R100+0x1808] ;  /* 0x0018080064177984 */ /* 0x000f280000000000 */
[----:B------:R-:W4:Y:S01]  /*4c20*/  LDS.U8 R115, [R100+0x2000] ;  /* 0x0020000064737984 */ /* 0x000f220000000000 */
[----:B0-----:R-:W-:-:S03]  /*4c30*/  PRMT R0, R9, 0x7604, R0 ;  /* 0x0000760409007816 */ /* 0x001fc60000000000 */
[----:B------:R-:W0:Y:S01]  /*4c40*/  LDS.U8 R121, [R100+0x2008] ;  /* 0x0020080064797984 */ /* 0x000e220000000000 */
[----:B-1----:R-:W-:Y:S01]  /*4c50*/  PRMT R0, R11, 0x7054, R0 ;  /* 0x000070540b007816 */ /* 0x002fe20000000000 */
[----:B------:R-:W-:Y:S01]  /*4c60*/  @!PT LDS RZ, [RZ] ;  /* 0x00000000fffff984 */ /* 0x000fe20000000800 */
[----:B------:R-:W-:Y:S01]  /*4c70*/  @!PT LDS RZ, [RZ] ;  /* 0x00000000fffff984 */ /* 0x000fe20000000800 */
[----:B------:R-:W-:Y:S01]  /*4c80*/  @!PT LDS RZ, [RZ] ;  /* 0x00000000fffff984 */ /* 0x000fe20000000800 */
[----:B------:R-:W-:Y:S01]  /*4c90*/  @!PT LDS RZ, [RZ] ;  /* 0x00000000fffff984 */ /* 0x000fe20000000800 */
[----:B------:R1:W-:Y:S06]  /*4ca0*/  MEMBAR.ALL.CTA ;  /* 0x0000000000007992 */ /* 0x0003ec0000008000 */
[----:B-1----:R-:W1:Y:S01]  /*4cb0*/  FENCE.VIEW.ASYNC.S ;  /* 0x00000000000073c6 */ /* 0x002e620000000000 */
[----:B--2---:R-:W-:-:S04]  /*4cc0*/  PRMT R10, R15, 0x7604, R10 ;  /* 0x000076040f0a7816 */ /* 0x004fc8000000000a */
[----:B---3--:R-:W-:Y:S02]  /*4cd0*/  PRMT R10, R21, 0x7054, R10 ;  /* 0x00007054150a7816 */ /* 0x008fe4000000000a */
[----:B----4-:R-:W-:-:S04]  /*4ce0*/  PRMT R12, R101, 0x7604, R12 ;  /* 0x00007604650c7816 */ /* 0x010fc8000000000c */
[----:B------:R-:W-:Y:S02]  /*4cf0*/  PRMT R12, R103, 0x7054, R12 ;  /* 0x00007054670c7816 */ /* 0x000fe4000000000c */
[----:B------:R-:W-:-:S04]  /*4d00*/  PRMT R14, R117, 0x7604, R14 ;  /* 0x00007604750e7816 */ /* 0x000fc8000000000e */
[----:B------:R-:W-:Y:S01]  /*4d10*/  PRMT R14, R119, 0x7054, R14 ;  /* 0x00007054770e7816 */ /* 0x000fe2000000000e */
[----:B-1----:R-:W-:Y:S06]  /*4d20*/  BAR.SYNC.DEFER_BLOCKING 0x2, 0x100 ;  /* 0x0084000000007b1d */ /* 0x002fec0000010000 */
[----:B------:R-:W-:-:S06]  /*4d30*/  WARPGROUP.ARRIVE ;  /* 0x00000000000079c5 */ /* 0x000fcc0000000000 */
[----:B------:R-:W-:Y:S01]  /*4d40*/  QGMMA.64x128x32.F32.E5M2.E4M3 R24, R88, gdesc[UR4], R24, gsb0 ;  /* 0x01e0000458187df3 */ /* 0x000fe20008001818 */
[----:B------:R-:W-:Y:S02]  /*4d50*/  R2UR UR6, R6 ;  /* 0x00000000060672ca */ /* 0x000fe400000e0000 */
[----:B------:R-:W-:Y:S01]  /*4d60*/  R2UR UR7, R7 ;  /* 0x00000000070772ca */ /* 0x000fe200000e0000 */
[----:B------:R-:W-:Y:S02]  /*4d70*/  WARPGROUP.DEPBAR.LE gsb0, 0x0 ;  /* 0x00008000000079c5 */ /* 0x000fe40000010000 */
[----:B------:R-:W-:Y:S02]  /*4d80*/  PRMT R88, R13, 0x654, R0 ;  /* 0x000006540d587816 */ /* 0x000fe40000000000 */
[----:B------:R-:W-:Y:S02]  /*4d90*/  PRMT R89, R23, 0x654, R10 ;  /* 0x0000065417597816 */ /* 0x000fe4000000000a */
[----:B------:R-:W-:-:S02]  /*4da0*/  PRMT R90, R115, 0x654, R12 ;  /* 0x00000654735a7816 */ /* 0x000fc4000000000c */
[----:B0-----:R-:W-:-:S04]  /*4db0*/  PRMT R91, R121, 0x654, R14 ;  /* 0x00000654795b7816 */ /* 0x001fc8000000000e */
        /* <DEDUP_REMOVED lines=33> */
.L_x_41:
[----:B------:R-:W-:Y:S01]  /*4fd0*/  IMAD R8, R8, 0x8, R3 ;  /* 0x0000000808087824 */ /* 0x000fe200078e0203 */
[----:B------:R-:W-:-:S03]  /*4fe0*/  ISETP.GT.U32.AND P1, PT, R18, 0x1, PT ;  /* 0x000000011200780c */ /* 0x000fc60003f24070 */
[----:B------:R-:W-:-:S05]  /*4ff0*/  VIADD R8, R8, 0x38 ;  /* 0x0000003808087836 */ /* 0x000fca0000000000 */
[----:B------:R-:W-:-:S04]  /*5000*/  PRMT R8, RZ, 0x654, R8 ;  /* 0x00000654ff087816 */ /* 0x000fc80000000008 */
[----:B------:R0:W-:Y:S01]  /*5010*/  SYNCS.ARRIVE.TRANS64.RED.A1T0 RZ, [R8+URZ], RZ ;  /* 0x000000ff08ff79a7 */ /* 0x0001e2000810043f */
[----:B------:R-:W-:Y:S05]  /*5020*/  @P1 BRA `(.L_x_42) ;  /* 0x0000000000041947 */ /* 0x000fea0003800000 */
[----:B------:R-:W-:Y:S01]  /*5030*/  BPT.TRAP 0x1 ;  /* 0x000000040000795c */ /* 0x000fe20000300000 */
.L_x_42:
[C---:B------:R-:W-:Y:S01]  /*5040*/  VIADD R6, R4.reuse, 0x4 ;  /* 0x0000000404067836 */ /* 0x040fe20000000000 */
[----:B------:R-:W-:Y:S01]  /*5050*/  WARPGROUP.ARRIVE ;  /* 0x00000000000079c5 */ /* 0x000fe20000000000 */
[----:B------:R-:W-:Y:S02]  /*5060*/  IMAD.MOV.U32 R7, RZ, RZ, 0x40000040 ;  /* 0x40000040ff077424 */ /* 0x000fe400078e00ff */
[----:B------:R-:W-:Y:S01]  /*5070*/  VIADD R4, R4, 0x6 ;  /* 0x0000000604047836 */ /* 0x000fe20000000000 */
[----:B------:R-:W-:Y:S01]  /*5080*/  R2UR UR6, R6 ;  /* 0x00000000060672ca */ /* 0x000fe200000e0000 */
[----:B------:R-:W-:Y:S01]  /*5090*/  IMAD.MOV.U32 R5, RZ, RZ, 0x40000040 ;  /* 0x40000040ff057424 */ /* 0x000fe200078e00ff */
[----:B------:R-:W-:-:S13]  /*50a0*/  R2UR UR7, R7 ;  /* 0x00000000070772ca */ /* 0x000fda00000e0000 */
[----:B------:R-:W-:Y:S01]  /*50b0*/  QGMMA.64x128x32.F32.E5M2.E4M3 R24, R88, gdesc[UR4], R24, gsb0 ;  /* 0x01e0000458187df3 */ /* 0x000fe20008001818 */
[----:B------:R-:W-:Y:S02]  /*50c0*/  R2UR UR6, R4 ;  /* 0x00000000040672ca */ /* 0x000fe400000e0000 */
[----:B------:R-:W-:Y:S01]  /*50d0*/  R2UR UR7, R5 ;  /* 0x00000000050772ca */ /* 0x000fe200000e0000 */
[----:B------:R-:W-:Y:S02]  /*50e0*/  WARPGROUP.DEPBAR.LE gsb0, 0x0 ;  /* 0x00008000000079c5 */ /* 0x000fe40000010000 */
[----:B------:R-:W-:Y:S04]  /*50f0*/  LDS.U8 R0, [R20+0x3800] ;  /* 0x0038000014007984 */ /* 0x000fe80000000000 */
[----:B------:R-:W-:Y:S04]  /*5100*/  LDS.U8 R6, [R20+0x3808] ;  /* 0x0038080014067984 */ /* 0x000fe80000000000 */
[----:B0-----:R-:W-:Y:S04]  /*5110*/  LDS.U8 R8, [R20+0x4000] ;  /* 0x0040000014087984 */ /* 0x001fe80000000000 */
        /* <DEDUP_REMOVED lines=13> */
[----:B------:R0:W0:Y:S01]  /*51f0*/  LDS.U8 R12, [R100+0x4008] ;  /* 0x00400800640c7984 */ /* 0x0000220000000000 */
[----:B-1----:R-:W-:Y:S02]  /*5200*/  PRMT R6, R13, 0x7604, R6 ;  /* 0x000076040d067816 */ /* 0x002fe40000000006 */
[----:B--2---:R-:W-:Y:S02]  /*5210*/  PRMT R8, R21, 0x7604, R8 ;  /* 0x0000760415087816 */ /* 0x004fe40000000008 */
[----:B---3--:R-:W-:Y:S02]  /*5220*/  PRMT R10, R91, 0x7604, R10 ;  /* 0x000076045b0a7816 */ /* 0x008fe4000000000a */
[----:B----4-:R-:W-:Y:S02]  /*5230*/  PRMT R0, R9, 0x7054, R0 ;  /* 0x0000705409007816 */ /* 0x010fe40000000000 */
[----:B------:R-:W-:Y:S02]  /*5240*/  PRMT R6, R15, 0x7054, R6 ;  /* 0x000070540f067816 */ /* 0x000fe40000000006 */
[----:B------:R-:W-:-:S02]  /*5250*/  PRMT R8, R23, 0x7054, R8 ;  /* 0x0000705417087816 */ /* 0x000fc40000000008 */
[----:B------:R-:W-:Y:S02]  /*5260*/  PRMT R103, R103, 0x7054, R10 ;  /* 0x0000705467677816 */ /* 0x000fe4000000000a */
[----:B0-----:R-:W-:Y:S02]  /*5270*/  PRMT R100, R11, 0x654, R0 ;  /* 0x000006540b647816 */ /* 0x001fe40000000000 */
[----:B------:R-:W-:Y:S02]  /*5280*/  PRMT R101, R101, 0x654, R6 ;  /* 0x0000065465657816 */ /* 0x000fe40000000006 */
[----:B------:R-:W-:Y:S02]  /*5290*/  PRMT R102, R89, 0x654, R8 ;  /* 0x0000065459667816 */ /* 0x000fe40000000008 */
[----:B------:R-:W-:-:S04]  /*52a0*/  PRMT R103, R12, 0x654, R103 ;  /* 0x000006540c677816 */ /* 0x000fc80000000067 */
[----:B------:R-:W-:-:S06]  /*52b0*/  WARPGROUP.ARRIVE ;  /* 0x00000000000079c5 */ /* 0x000fcc0000000000 */
[----:B------:R-:W-:Y:S03]  /*52c0*/  QGMMA.64x128x32.F32.E5M2.E4M3 R24, R100, gdesc[UR4], R24, gsb0 ;  /* 0x01e0000464187df3 */ /* 0x000fe60008001818 */
[----:B------:R-:W-:Y:S02]  /*52d0*/  WARPGROUP.DEPBAR.LE gsb0, 0x0 ;  /* 0x00008000000079c5 */ /* 0x000fe40000010000 */
.L_x_25:
[----:B------:R-:W-:Y:S05]  /*52e0*/  @!P0 BRA `(.L_x_43) ;  /* 0x0000000000048947 */ /* 0x000fea0003800000 */
[----:B------:R-:W-:Y:S01]  /*52f0*/  BPT.TRAP 0x1 ;  /* 0x000000040000795c */ /* 0x000fe20000300000 */
.L_x_43:
[----:B------:R-:W-:Y:S01]  /*5300*/  UIADD3 UR6, UR44, UR41, URZ ;  /* 0x000000292c067290 */ /* 0x000fe2000fffe03f */
[----:B------:R-:W-:-:S03]  /*5310*/  ISETP.GT.U32.AND P0, PT, R18, 0x1, PT ;  /* 0x000000011200780c */ /* 0x000fc60003f04070 */
[----:B------:R-:W-:-:S04]  /*5320*/  UIMAD.WIDE.U32 UR4, UR6, 0x24924925, URZ ;  /* 0x24924925060478a5 */ /* 0x000fc8000f8e003f */
[----:B------:R-:W-:-:S04]  /*5330*/  UIADD3 UR4, UR6, -UR5, URZ ;  /* 0x8000000506047290 */ /* 0x000fc8000fffe03f */
[----:B------:R-:W-:-:S04]  /*5340*/  ULEA.HI UR4, UR4, UR5, URZ, 0x1f ;  /* 0x0000000504047291 */ /* 0x000fc8000f8ff83f */
[----:B------:R-:W-:-:S04]  /*5350*/  USHF.R.U32.HI UR4, URZ, 0x2, UR4 ;  /* 0x000000023f047899 */ /* 0x000fc80008011604 */
[----:B------:R-:W-:-:S06]  /*5360*/  UIMAD UR4, UR4, -0x7, UR6 ;  /* 0xfffffff9040478a4 */ /* 0x000fcc000f8e0206 */
[----:B------:R-:W-:-:S04]  /*5370*/  IMAD.U32 R0, RZ, RZ, UR4 ;  /* 0x00000004ff007e24 */ /* 0x000fc8000f8e00ff */
[----:B------:R-:W-:-:S04]  /*5380*/  IMAD R3, R0, 0x8, R3 ;  /* 0x0000000800037824 */ /* 0x000fc800078e0203 */
[----:B------:R-:W-:-:S05]  /*5390*/  VIADD R3, R3, 0x38 ;  /* 0x0000003803037836 */ /* 0x000fca0000000000 */
[----:B------:R-:W-:-:S04]  /*53a0*/  PRMT R3, RZ, 0x654, R3 ;  /* 0x00000654ff037816 */ /* 0x000fc80000000003 */
[----:B------:R0:W-:Y:S01]  /*53b0*/  SYNCS.ARRIVE.TRANS64.RED.A1T0 RZ, [R3+URZ], RZ ;  /* 0x000000ff03ff79a7 */ /* 0x0001e2000810043f */
[----:B------:R-:W-:Y:S05]  /*53c0*/  @P0 BRA `(.L_x_44) ;  /* 0x0000000000040947 */ /* 0x000fea0003800000 */
[----:B------:R-:W-:Y:S01]  /*53d0*/  BPT.TRAP 0x1 ;  /* 0x000000040000795c */ /* 0x000fe20000300000 */
.L_x_44:
[----:B------:R-:W-:Y:S01]  /*53e0*/  UIADD3 UR41, UR43, UR41, URZ ;  /* 0x000000292b297290 */ /* 0x000fe2000fffe03f */
[----:B------:R-:W-:Y:S01]  /*53f0*/  IMAD.SHL.U32 R94, R94, 0x80, RZ ;  /* 0x000000805e5e7824 */ /* 0x000fe200078e00ff */
[----:B------:R-:W-:Y:S01]  /*5400*/  ULDC UR7, c[0x0][0x288] ;  /* 0x0000a20000077ab9 */ /* 0x000fe20000000800 */
[----:B------:R-:W-:Y:S01]  /*5410*/  IMAD.SHL.U32 R10, R93, 0x80, RZ ;  /* 0x000000805d0a7824 */ /* 0x000fe200078e00ff */
[----:B------:R-:W-:Y:S01]  /*5420*/  UIMAD.WIDE.U32 UR4, UR41, 0x24924925, URZ ;  /* 0x24924925290478a5 */ /* 0x000fe2000f8e003f */
[----:B------:R-:W-:Y:S01]  /*5430*/  IMAD.MOV.U32 R0, RZ, RZ, -0x1 ;  /* 0xffffffffff007424 */ /* 0x000fe200078e00ff */
[----:B------:R-:W-:Y:S01]  /*5440*/  UISETP.GT.U32.AND UP0, UPT, UR41, 0x6, UPT ;  /* 0x000000062900788c */ /* 0x000fe2000bf04070 */
[----:B------:R-:W-:Y:S01]  /*5450*/  ISETP.GE.AND P0, PT, R94, UR7, PT ;  /* 0x000000075e007c0c */ /* 0x000fe2000bf06270 */
[----:B------:R-:W-:Y:S02]  /*5460*/  UIADD3 UR4, UR41, -UR5, URZ ;  /* 0x8000000529047290 */ /* 0x000fe4000fffe03f */
[----:B------:R-:W-:-:S02]  /*5470*/  UISETP.LT.U32.AND UP0, UPT, UR43, 0x7, UP0 ;  /* 0x000000072b00788c */ /* 0x000fc40008701070 */
[----:B------:R-:W-:Y:S02]  /*5480*/  ULEA.HI UR4, UR4, UR5, URZ, 0x1f ;  /* 0x0000000504047291 */ /* 0x000fe4000f8ff83f */
[----:B------:R-:W-:Y:S01]  /*5490*/  UISETP.GE.U32.AND UP1, UPT, UR43, 0x7, UPT ;  /* 0x000000072b00788c */ /* 0x000fe2000bf26070 */
[----:B------:R-:W-:Y:S01]  /*54a0*/  ULDC UR5, c[0x0][0x284] ;  /* 0x0000a10000057ab9 */ /* 0x000fe20000000800 */
[----:B------:R-:W-:Y:S01]  /*54b0*/  USEL UR6, URZ, 0x1, !UP0 ;  /* 0x000000013f067887 */ /* 0x000fe2000c000000 */
[----:B------:R-:W-:Y:S01]  /*54c0*/  ISETP.GE.OR P0, PT, R10, UR5, P0 ;  /* 0x000000050a007c0c */ /* 0x000fe20008706670 */
[----:B------:R-:W-:Y:S02]  /*54d0*/  USHF.R.U32.HI UR4, URZ, 0x2, UR4 ;  /* 0x000000023f047899 */ /* 0x000fe40008011604 */
[----:B------:R-:W-:Y:S02]  /*54e0*/  ULOP3.LUT UR40, UR40, UR6, URZ, 0x3c, !UPT ;  /* 0x0000000628287292 */ /* 0x000fe4000f8e3c3f */
[----:B------:R-:W-:-:S03]  /*54f0*/  UIMAD UR41, UR4, -0x7, UR41 ;  /* 0xfffffff9042978a4 */ /* 0x000fc6000f8e0229 */
[----:B------:R-:W-:-:S05]  /*5500*/  @UP1 ULOP3.LUT UR40, UR40, 0x1, UR4, 0x78, !UPT ;  /* 0x0000000128281892 */ /* 0x000fca000f8e7804 */
[----:B------:R-:W-:Y:S07]  /*5510*/  @P0 BRA `(.L_x_45) ;  /* 0x0000004400d00947 */ /* 0x000fee0003800000 */
[----:B------:R-:W1:Y:S01]  /*5520*/  LDC.64 R14, c[0x0][0x5c8] ;  /* 0x00017200ff0e7b82 */ /* 0x000e620000000a00 */
[----:B------:R-:W-:Y:S01]  /*5530*/  LOP3.LUT R8, R94, 0x6, R107, 0xf8, !PT ;  /* 0x000000065e087812 */ /* 0x000fe200078ef86b */
[----:B------:R-:W-:Y:S01]  /*5540*/  ULDC.64 UR4, c[0x0][0x5d0] ;  /* 0x0001740000047ab9 */ /* 0x000fe20000000a00 */
[----:B------:R-:W-:Y:S01]  /*5550*/  SHF.R.S32.HI R11, RZ, 0x1f, R92 ;  /* 0x0000001fff0b7819 */ /* 0x000fe2000001145c */
[----:B------:R-:W-:Y:S01]  /*5560*/  IMAD.WIDE R12, R93, 0x80, R96 ;  /* 0x000000805d0c7825 */ /* 0x000fe200078e0260 */
[--C-:B------:R-:W-:Y:S01]  /*5570*/  SHF.R.S32.HI R9, RZ, 0x1f, R8.reuse ;  /* 0x0000001fff097819 */ /* 0x100fe20000011408 */
[----:B------:R-:W-:Y:S02]  /*5580*/  BSSY B0, `(.L_x_45) ;  /* 0x000046d000007945 */ /* 0x000fe40003800000 */
[----:B0-----:R-:W-:Y:S02]  /*5590*/  IMAD R3, R11, UR4, RZ ;  /* 0x000000040b037c24 */ /* 0x001fe4000f8e02ff */
[----:B------:R-:W-:-:S04]  /*55a0*/  IMAD.WIDE.U32 R4, R92, UR4, R8 ;  /* 0x000000045c047c25 */ /* 0x000fc8000f8e0008 */
[----:B------:R-:W-:Y:S01]  /*55b0*/  IMAD R3, R92, UR5, R3 ;  /* 0x000000055c037c24 */ /* 0x000fe2000f8e0203 */
[----:B------:R-:W-:Y:S01]  /*55c0*/  ULDC.64 UR4, c[0x0][0x5c0] ;  /* 0x0001700000047ab9 */ /* 0x000fe20000000a00 */
[----:B------:R-:W-:Y:S02]  /*55d0*/  IMAD.IADD R20, R113, 0x1, -R10 ;  /* 0x0000000171147824 */ /* 0x000fe400078e0a0a */
[----:B------:R-:W-:Y:S02]  /*55e0*/  IMAD.IADD R5, R5, 0x1, R3 ;  /* 0x0000000105057824 */ /* 0x000fe400078e0203 */
[----:B-1----:R-:W-:-:S04]  /*55f0*/  IMAD R6, R13, R14, RZ ;  /* 0x0000000e0d067224 */ /* 0x002fc800078e02ff */
[C---:B------:R-:W-:Y:S02]  /*5600*/  IMAD R3, R12.reuse, R15, R6 ;  /* 0x0000000f0c037224 */ /* 0x040fe400078e0206 */
[----:B------:R-:W-:-:S04]  /*5610*/  IMAD.WIDE.U32 R6, R12, R14, R4 ;  /* 0x0000000e0c067225 */ /* 0x000fc800078e0004 */
[----:B------:R-:W-:Y:S01]  /*5620*/  IMAD.IADD R5, R7, 0x1, R3 ;  /* 0x0000000107057824 */ /* 0x000fe200078e0203 */
[----:B------:R-:W-:Y:S02]  /*5630*/  LEA R4, P0, R14, R6, 0x3 ;  /* 0x000000060e047211 */ /* 0x000fe400078018ff */
[----:B------:R-:W-:Y:S02]  /*5640*/  IADD3 R6, P1, R6, UR4, RZ ;  /* 0x0000000406067c10 */ /* 0x000fe4000ff3e0ff */
[----:B------:R-:W-:Y:S02]  /*5650*/  LEA.HI.X R3, R14, R5, R15, 0x3, P0 ;  /* 0x000000050e037211 */ /* 0x000fe400000f1c0f */
[----:B-----5:R-:W-:Y:S02]  /*5660*/  FSETP.NEU.AND P0, PT, R98, RZ, PT ;  /* 0x000000ff6200720b */ /* 0x020fe40003f0d000 */
[----:B------:R-:W-:Y:S02]  /*5670*/  IADD3 R4, P2, R4, UR4, RZ ;  /* 0x0000000404047c10 */ /* 0x000fe4000ff5e0ff */
[----:B------:R-:W-:-:S02]  /*5680*/  IADD3.X R7, R5, UR5, RZ, P1, !PT ;  /* 0x0000000505077c10 */ /* 0x000fc40008ffe4ff */
[----:B------:R-:W-:Y:S01]  /*5690*/  IADD3.X R5, R3, UR5, RZ, P2, !PT ;  /* 0x0000000503057c10 */ /* 0x000fe200097fe4ff */
[----:B------:R-:W-:-:S06]  /*56a0*/  IMAD.IADD R3, R99, 0x1, -R94 ;  /* 0x0000000163037824 */ /* 0x000fcc00078e0a5e */
[----:B------:R-:W-:Y:S05]  /*56b0*/  @!P0 BRA `(.L_x_46) ;  /* 0x00000034005c8947 */ /* 0x000fea0003800000 */
[----:B------:R-:W0:Y:S01]  /*56c0*/  LDC.64 R22, c[0x0][0x5b0] ;  /* 0x00016c00ff167b82 */ /* 0x000e220000000a00 */
[----:B------:R-:W-:Y:S01]  /*56d0*/  ULDC.64 UR4, c[0x0][0x5b8] ;  /* 0x00016e0000047ab9 */ /* 0x000fe20000000a00 */
[----:B------:R-:W-:Y:S01]  /*56e0*/  ISETP.GE.AND P0, PT, R20, 0x1, PT ;  /* 0x000000011400780c */ /* 0x000fe20003f06270 */
[----:B------:R-:W-:Y:S01]  /*56f0*/  IMAD R15, R11, UR4, RZ ;  /* 0x000000040b0f7c24 */ /* 0x000fe2000f8e02ff */
[----:B------:R-:W-:Y:S01]  /*5700*/  BSSY B1, `(.L_x_47) ;  /* 0x000000e000017945 */ /* 0x000fe20003800000 */
[C---:B------:R-:W-:Y:S01]  /*5710*/  IMAD.WIDE.U32 R10, R92.reuse, UR4, R8 ;  /* 0x000000045c0a7c25 */ /* 0x040fe2000f8e0008 */
[----:B------:R-:W-:Y:S02]  /*5720*/  ISETP.LT.OR P3, PT, R3, 0x1, !P0 ;  /* 0x000000010300780c */ /* 0x000fe40004761670 */
[----:B------:R-:W1:Y:S01]  /*5730*/  LDC.64 R88, c[0x0][0x5a8] ;  /* 0x00016a00ff587b82 */ /* 0x000e620000000a00 */
[----:B------:R-:W-:-:S04]  /*5740*/  IMAD R15, R92, UR5, R15 ;  /* 0x000000055c0f7c24 */ /* 0x000fc8000f8e020f */
[----:B------:R-:W-:Y:S02]  /*5750*/  IMAD.IADD R11, R11, 0x1, R15 ;  /* 0x000000010b0b7824 */ /* 0x000fe400078e020f */
[-C--:B0-----:R-:W-:Y:S02]  /*5760*/  IMAD R14, R13, R22.reuse, RZ ;  /* 0x000000160d0e7224 */ /* 0x081fe400078e02ff */
[----:B------:R-:W-:-:S04]  /*5770*/  IMAD.WIDE.U32 R8, R12, R22, R10 ;  /* 0x000000160c087225 */ /* 0x000fc800078e000a */
[----:B------:R-:W-:Y:S01]  /*5780*/  IMAD R14, R12, R23, R14 ;  /* 0x000000170c0e7224 */ /* 0x000fe200078e020e */
[----:B-1----:R-:W-:-:S04]  /*5790*/  IADD3 R8, P1, R8, R88, RZ ;  /* 0x0000005808087210 */ /* 0x002fc80007f3e0ff */
[--C-:B------:R-:W-:Y:S02]  /*57a0*/  IADD3.X R9, R89, R9, R14.reuse, P1, !PT ;  /* 0x0000000959097210 */ /* 0x100fe40000ffe40e */
[----:B------:R-:W-:Y:S01]  /*57b0*/  PRMT R14, RZ, 0x7610, R14 ;  /* 0x00007610ff0e7816 */ /* 0x000fe2000000000e */
[----:B------:R-:W-:Y:S06]  /*57c0*/  @P3 BRA `(.L_x_48) ;  /* 0x0000000000043947 */ /* 0x000fec0003800000 */
[----:B------:R0:W5:Y:S02]  /*57d0*/  LDG.E.U8 R14, desc[UR36][R8.64] ;  /* 0x00000024080e7981 */ /* 0x000164000c1e1100 */
.L_x_48:
[----:B------:R-:W-:Y:S05]  /*57e0*/  BSYNC B1 ;  /* 0x0000000000017941 */ /* 0x000fea0003800000 */
.L_x_47:
[----:B-----5:R-:W-:Y:S01]  /*57f0*/  LOP3.LUT R14, R14, 0xff, RZ, 0xc0, !PT ;  /* 0x000000ff0e0e7812 */ /* 0x020fe200078ec0ff */
[----:B------:R-:W-:Y:S01]  /*5800*/  BSSY B1, `(.L_x_49) ;  /* 0x000000b000017945 */ /* 0x000fe20003800000 */
[----:B------:R-:W-:Y:S02]  /*5810*/  ISETP.LT.OR P2, PT, R3, 0x2, !P0 ;  /* 0x000000020300780c */ /* 0x000fe40004741670 */
[----:B------:R-:W-:-:S05]  /*5820*/  F2FP.F16.E5M2.UNPACK_B R14, R14 ;  /* 0x0000000eff0e723e */ /* 0x000fca00020004ff */
[----:B------:R-:W-:Y:S01]  /*5830*/  HADD2.F32 R15, -RZ, R14.H0_H0 ;  /* 0x2000000eff0f7230 */ /* 0x000fe20000004100 */
[----:B------:R-:W-:-:S04]  /*5840*/  PRMT R14, RZ, 0x7610, R14 ;  /* 0x00007610ff0e7816 */ /* 0x000fc8000000000e */
[----:B------:R-:W-:-:S04]  /*5850*/  FMUL R15, R15, R98 ;  /* 0x000000620f0f7220 */ /* 0x000fc80000400000 */
[----:B------:R-:W-:-:S05]  /*5860*/  FFMA R15, R24, R95, R15 ;  /* 0x0000005f180f7223 */ /* 0x000fca000000000f */
[----:B------:R-:W-:-:S05]  /*5870*/  F2FP.SATFINITE.E5M2.F32.PACK_AB_MERGE_C R15, RZ, R15, RZ ;  /* 0x0000000fff0f723e */ /* 0x000fca00048060ff */
[----:B------:R1:W-:Y:S01]  /*5880*/  @!P3 STG.E.U8 desc[UR36][R6.64], R15 ;  /* 0x0000000f0600b986 */ /* 0x0003e2000c101124 */
[----:B------:R-:W-:Y:S05]  /*5890*/  @P2 BRA `(.L_x_50) ;  /* 0x0000000000042947 */ /* 0x000fea0003800000 */
[----:B------:R2:W5:Y:S02]  /*58a0*/  LDG.E.U8 R14, desc[UR36][R8.64+0x1] ;  /* 0x00000124080e7981 */ /* 0x000564000c1e1100 */
.L_x_50:
[----:B------:R-:W-:Y:S05]  /*58b0*/  BSYNC B1 ;  /* 0x0000000000017941 */ /* 0x000fea0003800000 */
.L_x_49:
[----:B-----5:R-:W-:Y:S01]  /*58c0*/  LOP3.LUT R14, R14, 0xff, RZ, 0xc0, !PT ;  /* 0x000000ff0e0e7812 */ /* 0x020fe200078ec0ff */
[----:B------:R-:W-:Y:S01]  /*58d0*/  BSSY B1, `(.L_x_51) ;  /* 0x0000013000017945 */ /* 0x000fe20003800000 */
[----:B------:R-:W-:Y:S02]  /*58e0*/  IADD3 R21, P1, R12, 0x8, RZ ;  /* 0x000000080c157810 */ /* 0x000fe40007f3e0ff */
[----:B------:R-:W-:-:S03]  /*58f0*/  F2FP.F16.E5M2.UNPACK_B R14, R14 ;  /* 0x0000000eff0e723e */ /* 0x000fc600020004ff */
[----:B------:R-:W-:Y:S01]  /*5900*/  IMAD.X R13, RZ, RZ, R13, P1 ;  /* 0x000000ffff0d7224 */ /* 0x000fe200008e060d */
[----:B------:R-:W-:Y:S01]  /*5910*/  ISETP.GE.AND P1, PT, R20, 0x9, PT ;  /* 0x000000091400780c */ /* 0x000fe20003f26270 */
[----:B-1----:R-:W-:Y:S02]  /*5920*/  HADD2.F32 R15, -RZ, R14.H0_H0 ;  /* 0x2000000eff0f7230 */ /* 0x002fe40000004100 */
[-C--:B------:R-:W-:Y:S01]  /*5930*/  IMAD R14, R13, R22.reuse, RZ ;  /* 0x000000160d0e7224 */ /* 0x080fe200078e02ff */
[----:B------:R-:W-:Y:S01]  /*5940*/  ISETP.LT.OR P4, PT, R3, 0x1, !P1 ;  /* 0x000000010300780c */ /* 0x000fe20004f81670 */
[----:B------:R-:W-:-:S04]  /*5950*/  IMAD.WIDE.U32 R10, R21, R22, R10 ;  /* 0x00000016150a7225 */ /* 0x000fc800078e000a */
[----:B------:R-:W-:Y:S01]  /*5960*/  FMUL R12, R15, R98 ;  /* 0x000000620f0c7220 */ /* 0x000fe20000400000 */
[----:B------:R-:W-:-:S03]  /*5970*/  IMAD R14, R21, R23, R14 ;  /* 0x00000017150e7224 */ /* 0x000fc600078e020e */
[----:B------:R-:W-:-:S01]  /*5980*/  FFMA R12, R25, R95, R12 ;  /* 0x0000005f190c7223 */ /* 0x000fc2000000000c */
[----:B------:R-:W-:-:S04]  /*5990*/  IADD3 R10, P3, R10, R88, RZ ;  /* 0x000000580a0a7210 */ /* 0x000fc80007f7e0ff */
[----:B------:R-:W-:Y:S02]  /*59a0*/  F2FP.SATFINITE.E5M2.F32.PACK_AB_MERGE_C R13, RZ, R12, RZ ;  /* 0x0000000cff0d723e */ /* 0x000fe400048060ff */
[----:B------:R-:W-:Y:S02]  /*59b0*/  IADD3.X R11, R89, R11, R14, P3, !PT ;  /* 0x0000000b590b7210 */ /* 0x000fe40001ffe40e */
[----:B------:R-:W-:Y:S01]  /*59c0*/  PRMT R12, RZ, 0x7610, R12 ;  /* 0x00007610ff0c7816 */ /* 0x000fe2000000000c */
[----:B------:R1:W-:Y:S01]  /*59d0*/  @!P2 STG.E.U8 desc[UR36][R6.64+0x1], R13 ;  /* 0x0000010d0600a986 */ /* 0x0003e2000c101124 */
[----:B------:R-:W-:Y:S05]  /*59e0*/  @P4 BRA `(.L_x_52) ;  /* 0x0000000000044947 */ /* 0x000fea0003800000 */
[----:B------:R3:W5:Y:S02]  /*59f0*/  LDG.E.U8 R12, desc[UR36][R10.64] ;  /* 0x000000240a0c7981 */ /* 0x000764000c1e1100 */
.L_x_52:
[----:B------:R-:W-:Y:S05]  /*5a00*/  BSYNC B1 ;  /* 0x0000000000017941 */ /* 0x000fea0003800000 */
.L_x_51:
[----:B-----5:R-:W-:Y:S01]  /*5a10*/  LOP3.LUT R12, R12, 0xff, RZ, 0xc0, !PT ;  /* 0x000000ff0c0c7812 */ /* 0x020fe200078ec0ff */
[----:B------:R-:W-:Y:S01]  /*5a20*/  BSSY B1, `(.L_x_53) ;  /* 0x000000b000017945 */ /* 0x000fe20003800000 */
[----:B------:R-:W-:Y:S02]  /*5a30*/  ISETP.LT.OR P2, PT, R3, 0x2, !P1 ;  /* 0x000000020300780c */ /* 0x000fe40004f41670 */
[----:B------:R-:W-:-:S05]  /*5a40*/  F2FP.F16.E5M2.UNPACK_B R12, R12 ;  /* 0x0000000cff0c723e */ /* 0x000fca00020004ff */
[----:B-1----:R-:W-:Y:S01]  /*5a50*/  HADD2.F32 R13, -RZ, R12.H0_H0 ;  /* 0x2000000cff0d7230 */ /* 0x002fe20000004100 */
[----:B------:R-:W-:-:S04]  /*5a60*/  PRMT R12, RZ, 0x7610, R12 ;  /* 0x00007610ff0c7816 */ /* 0x000fc8000000000c */
[----:B------:R-:W-:-:S04]  /*5a70*/  FMUL R13, R13, R98 ;  /* 0x000000620d0d7220 */ /* 0x000fc80000400000 */
[----:B------:R-:W-:-:S05]  /*5a80*/  FFMA R13, R26, R95, R13 ;  /* 0x0000005f1a0d7223 */ /* 0x000fca000000000d */
[----:B------:R-:W-:-:S05]  /*5a90*/  F2FP.SATFINITE.E5M2.F32.PACK_AB_MERGE_C R13, RZ, R13, RZ ;  /* 0x0000000dff0d723e */ /* 0x000fca00048060ff */
[----:B------:R1:W-:Y:S01]  /*5aa0*/  @!P4 STG.E.U8 desc[UR36][R4.64], R13 ;  /* 0x0000000d0400c986 */ /* 0x0003e2000c101124 */
[----:B------:R-:W-:Y:S05]  /*5ab0*/  @P2 BRA `(.L_x_54) ;  /* 0x0000000000042947 */ /* 0x000fea0003800000 */
[----:B------:R4:W5:Y:S02]  /*5ac0*/  LDG.E.U8 R12, desc[UR36][R10.64+0x1] ;  /* 0x000001240a0c7981 */ /* 0x000964000c1e1100 */
.L_x_54:
[----:B------:R-:W-:Y:S05]  /*5ad0*/  BSYNC B1 ;  /* 0x0000000000017941 */ /* 0x000fea0003800000 */
.L_x_53:
[----:B-----5:R-:W-:Y:S01]  /*5ae0*/  LOP3.LUT R12, R12, 0xff, RZ, 0xc0, !PT ;  /* 0x000000ff0c0c7812 */ /* 0x020fe200078ec0ff */
[----:B------:R-:W-:Y:S01]  /*5af0*/  BSSY B1, `(.L_x_55) ;  /* 0x000000b000017945 */ /* 0x000fe20003800000 */
[----:B------:R-:W-:Y:S02]  /*5b00*/  ISETP.LT.OR P3, PT, R3, 0x9, !P0 ;  /* 0x000000090300780c */ /* 0x000fe40004761670 */
[----:B------:R-:W-:-:S05]  /*5b10*/  F2FP.F16.E5M2.UNPACK_B R12, R12 ;  /* 0x0000000cff0c723e */ /* 0x000fca00020004ff */
[----:B-1----:R-:W-:-:S05]  /*5b20*/  HADD2.F32 R13, -RZ, R12.H0_H0 ;  /* 0x2000000cff0d7230 */ /* 0x002fca0000004100 */
[----:B------:R-:W-:-:S04]  /*5b30*/  FMUL R12, R13, R98 ;  /* 0x000000620d0c7220 */ /* 0x000fc80000400000 */
[----:B------:R-:W-:-:S05]  /*5b40*/  FFMA R12, R27, R95, R12 ;  /* 0x0000005f1b0c7223 */ /* 0x000fca000000000c */
[----:B------:R-:W-:Y:S02]  /*5b50*/  F2FP.SATFINITE.E5M2.F32.PACK_AB_MERGE_C R13, RZ, R12, RZ ;  /* 0x0000000cff0d723e */ /* 0x000fe400048060ff */
[----:B------:R-:W-:-:S03]  /*5b60*/  PRMT R12, RZ, 0x7610, R12 ;  /* 0x00007610ff0c7816 */ /* 0x000fc6000000000c */
[----:B------:R1:W-:Y:S01]  /*5b70*/  @!P2 STG.E.U8 desc[UR36][R4.64+0x1], R13 ;  /* 0x0000010d0400a986 */ /* 0x0003e2000c101124 */
[----:B------:R-:W-:Y:S05]  /*5b80*/  @P3 BRA `(.L_x_56) ;  /* 0x0000000000043947 */ /* 0x000fea0003800000 */
[----:B------:R0:W5:Y:S02]  /*5b90*/  LDG.E.U8 R12, desc[UR36][R8.64+0x8] ;  /* 0x00000824080c7981 */ /* 0x000164000c1e1100 */
.L_x_56:
[----:B------:R-:W-:Y:S05]  /*5ba0*/  BSYNC B1 ;  /* 0x0000000000017941 */ /* 0x000fea0003800000 */
.L_x_55:
        /* <DEDUP_REMOVED lines=12> */
.L_x_58:
[----:B------:R-:W-:Y:S05]  /*5c70*/  BSYNC B1 ;  /* 0x0000000000017941 */ /* 0x000fea0003800000 */
.L_x_57:
        /* <DEDUP_REMOVED lines=12> */
.L_x_60:
[----:B------:R-:W-:Y:S05]  /*5d40*/  BSYNC B1 ;  /* 0x0000000000017941 */ /* 0x000fea0003800000 */
.L_x_59:
        /* <DEDUP_REMOVED lines=12> */
.L_x_62:
[----:B------:R-:W-:Y:S05]  /*5e10*/  BSYNC B1 ;  /* 0x0000000000017941 */ /* 0x000fea0003800000 */
.L_x_61:
        /* <DEDUP_REMOVED lines=12> */
.L_x_64:
[----:B------:R-:W-:Y:S05]  /*5ee0*/  BSYNC B1 ;  /* 0x0000000000017941 */ /* 0x000fea0003800000 */
.L_x_63:
        /* <DEDUP_REMOVED lines=12> */
.L_x_66:
[----:B------:R-:W-:Y:S05]  /*5fb0*/  BSYNC B1 ;  /* 0x0000000000017941 */ /* 0x000fea0003800000 */
.L_x_65:
        /* <DEDUP_REMOVED lines=12> */
.L_x_68:
[----:B------:R-:W-:Y:S05]  /*6080*/  BSYNC B1 ;  /* 0x0000000000017941 */ /* 0x000fea0003800000 */
.L_x_67:
        /* <DEDUP_REMOVED lines=12> */
.L_x_70:
[----:B------:R-:W-:Y:S05]  /*6150*/  BSYNC B1 ;  /* 0x0000000000017941 */ /* 0x000fea0003800000 */
.L_x_69:
        /* <DEDUP_REMOVED lines=12> */
.L_x_72:
[----:B------:R-:W-:Y:S05]  /*6220*/  BSYNC B1 ;  /* 0x0000000000017941 */ /* 0x000fea0003800000 */
.L_x_71:
        /* <DEDUP_REMOVED lines=12> */
.L_x_74:
[----:B------:R-:W-:Y:S05]  /*62f0*/  BSYNC B1 ;  /* 0x0000000000017941 */ /* 0x000fea0003800000 */
.L_x_73:
        /* <DEDUP_REMOVED lines=12> */
.L_x_76:
[----:B------:R-:W-:Y:S05]  /*63c0*/  BSYNC B1 ;  /* 0x0000000000017941 */ /* 0x000fea0003800000 */
.L_x_75:
        /* <DEDUP_REMOVED lines=12> */
.L_x_78:
[----:B------:R-:W-:Y:S05]  /*6490*/  BSYNC B1 ;  /* 0x0000000000017941 */ /* 0x000fea0003800000 */
.L_x_77:
        /* <DEDUP_REMOVED lines=12> */
.L_x_80:
[----:B------:R-:W-:Y:S05]  /*6560*/  BSYNC B1 ;  /* 0x0000000000017941 */ /* 0x000fea0003800000 */
.L_x_79:
        /* <DEDUP_REMOVED lines=12> */
.L_x_82:
[----:B------:R-:W-:Y:S05]  /*6630*/  BSYNC B1 ;  /* 0x0000000000017941 */ /* 0x000fea0003800000 */
.L_x_81:
        /* <DEDUP_REMOVED lines=12> */
.L_x_84:
[----:B------:R-:W-:Y:S05]  /*6700*/  BSYNC B1 ;  /* 0x0000000000017941 */ /* 0x000fea0003800000 */
.L_x_83:
        /* <DEDUP_REMOVED lines=12> */
.L_x_86:
[----:B------:R-:W-:Y:S05]  /*67d0*/  BSYNC B1 ;  /* 0x0000000000017941 */ /* 0x000fea0003800000 */
.L_x_85:
        /* <DEDUP_REMOVED lines=12> */
.L_x_88:
[----:B------:R-:W-:Y:S05]  /*68a0*/  BSYNC B1 ;  /* 0x0000000000017941 */ /* 0x000fea0003800000 */
.L_x_87:
        /* <DEDUP_REMOVED lines=12> */
.L_x_90:
[----:B------:R-:W-:Y:S05]  /*6970*/  BSYNC B1 ;  /* 0x0000000000017941 */ /* 0x000fea0003800000 */
.L_x_89:
        /* <DEDUP_REMOVED lines=12> */
.L_x_92:
[----:B------:R-:W-:Y:S05]  /*6a40*/  BSYNC B1 ;  /* 0x0000000000017941 */ /* 0x000fea0003800000 */
.L_x_91:
        /* <DEDUP_REMOVED lines=12> */
.L_x_94:
[----:B------:R-:W-:Y:S05]  /*6b10*/  BSYNC B1 ;  /* 0x0000000000017941 */ /* 0x000fea0003800000 */
.L_x_93:
        /* <DEDUP_REMOVED lines=12> */
.L_x_96:
[----:B------:R-:W-:Y:S05]  /*6be0*/  BSYNC B1 ;  /* 0x0000000000017941 */ /* 0x000fea0003800000 */
.L_x_95:
        /* <DEDUP_REMOVED lines=12> */
.L_x_98:
[----:B------:R-:W-:Y:S05]  /*6cb0*/  BSYNC B1 ;  /* 0x0000000000017941 */ /* 0x000fea0003800000 */
.L_x_97:
        /* <DEDUP_REMOVED lines=12> */
.L_x_100:
[----:B------:R-:W-:Y:S05]  /*6d80*/  BSYNC B1 ;  /* 0x0000000000017941 */ /* 0x000fea0003800000 */
.L_x_99:
        /* <DEDUP_REMOVED lines=12> */
.L_x_102:
[----:B------:R-:W-:Y:S05]  /*6e50*/  BSYNC B1 ;  /* 0x0000000000017941 */ /* 0x000fea0003800000 */
.L_x_101:
        /* <DEDUP_REMOVED lines=12> */
.L_x_104:
[----:B------:R-:W-:Y:S05]  /*6f20*/  BSYNC B1 ;  /* 0x0000000000017941 */ /* 0x000fea0003800000 */
.L_x_103:
        /* <DEDUP_REMOVED lines=12> */
.L_x_106:
[----:B------:R-:W-:Y:S05]  /*6ff0*/  BSYNC B1 ;  /* 0x0000000000017941 */ /* 0x000fea0003800000 */
.L_x_105:
        /* <DEDUP_REMOVED lines=12> */
.L_x_108:
[----:B------:R-:W-:Y:S05]  /*70c0*/  BSYNC B1 ;  /* 0x0000000000017941 */ /* 0x000fea0003800000 */
.L_x_107:
        /* <DEDUP_REMOVED lines=12> */
.L_x_110:
[----:B------:R-:W-:Y:S05]  /*7190*/  BSYNC B1 ;  /* 0x0000000000017941 */ /* 0x000fea0003800000 */
.L_x_109:
        /* <DEDUP_REMOVED lines=12> */
.L_x_112:
[----:B------:R-:W-:Y:S05]  /*7260*/  BSYNC B1 ;  /* 0x0000000000017941 */ /* 0x000fea0003800000 */
.L_x_111:
        /* <DEDUP_REMOVED lines=12> */
.L_x_114:
[----:B------:R-:W-:Y:S05]  /*7330*/  BSYNC B1 ;  /* 0x0000000000017941 */ /* 0x000fea0003800000 */
.L_x_113:
        /* <DEDUP_REMOVED lines=12> */
.L_x_116:
[----:B------:R-:W-:Y:S05]  /*7400*/  BSYNC B1 ;  /* 0x0000000000017941 */ /* 0x000fea0003800000 */
.L_x_115:
        /* <DEDUP_REMOVED lines=12> */
.L_x_118:
[----:B------:R-:W-:Y:S05]  /*74d0*/  BSYNC B1 ;  /* 0x0000000000017941 */ /* 0x000fea0003800000 */
.L_x_117:
        /* <DEDUP_REMOVED lines=12> */
.L_x_120:
[----:B------:R-:W-:Y:S05]  /*75a0*/  BSYNC B1 ;  /* 0x0000000000017941 */ /* 0x000fea0003800000 */
.L_x_119:
        /* <DEDUP_REMOVED lines=12> */
.L_x_122:
[----:B------:R-:W-:Y:S05]  /*7670*/  BSYNC B1 ;  /* 0x0000000000017941 */ /* 0x000fea0003800000 */
.L_x_121:
        /* <DEDUP_REMOVED lines=12> */
.L_x_124:
[----:B------:R-:W-:Y:S05]  /*7740*/  BSYNC B1 ;  /* 0x0000000000017941 */ /* 0x000fea0003800000 */
.L_x_123:
        /* <DEDUP_REMOVED lines=12> */
.L_x_126:
[----:B------:R-:W-:Y:S05]  /*7810*/  BSYNC B1 ;  /* 0x0000000000017941 */ /* 0x000fea0003800000 */
.L_x_125:
        /* <DEDUP_REMOVED lines=12> */
.L_x_128:
[----:B------:R-:W-:Y:S05]  /*78e0*/  BSYNC B1 ;  /* 0x0000000000017941 */ /* 0x000fea0003800000 */
.L_x_127:
        /* <DEDUP_REMOVED lines=12> */
.L_x_130:
[----:B------:R-:W-:Y:S05]  /*79b0*/  BSYNC B1 ;  /* 0x0000000000017941 */ /* 0x000fea0003800000 */
.L_x_129:
        /* <DEDUP_REMOVED lines=12> */
.L_x_132:
[----:B------:R-:W-:Y:S05]  /*7a80*/  BSYNC B1 ;  /* 0x0000000000017941 */ /* 0x000fea0003800000 */
.L_x_131:
        /* <DEDUP_REMOVED lines=12> */
.L_x_134:
[----:B------:R-:W-:Y:S05]  /*7b50*/  BSYNC B1 ;  /* 0x0000000000017941 */ /* 0x000fea0003800000 */
.L_x_133:
        /* <DEDUP_REMOVED lines=12> */
.L_x_136:
[----:B------:R-:W-:Y:S05]  /*7c20*/  BSYNC B1 ;  /* 0x0000000000017941 */ /* 0x000fea0003800000 */
.L_x_135:
        /* <DEDUP_REMOVED lines=12> */
.L_x_138:
[----:B------:R-:W-:Y:S05]  /*7cf0*/  BSYNC B1 ;  /* 0x0000000000017941 */ /* 0x000fea0003800000 */
.L_x_137:
        /* <DEDUP_REMOVED lines=12> */
.L_x_140:
[----:B------:R-:W-:Y:S05]  /*7dc0*/  BSYNC B1 ;  /* 0x0000000000017941 */ /* 0x000fea0003800000 */
.L_x_139:
        /* <DEDUP_REMOVED lines=12> */
.L_x_142:
[----:B------:R-:W-:Y:S05]  /*7e90*/  BSYNC B1 ;  /* 0x0000000000017941 */ /* 0x000fea0003800000 */
.L_x_141:
        /* <DEDUP_REMOVED lines=12> */
.L_x_144:
[----:B------:R-:W-:Y:S05]  /*7f60*/  BSYNC B1 ;  /* 0x0000000000017941 */ /* 0x000fea0003800000 */
.L_x_143:
        /* <DEDUP_REMOVED lines=12> */
.L_x_146:
[----:B------:R-:W-:Y:S05]  /*8030*/  BSYNC B1 ;  /* 0x0000000000017941 */ /* 0x000fea0003800000 */
.L_x_145:
        /* <DEDUP_REMOVED lines=12> */
.L_x_148:
[----:B------:R-:W-:Y:S05]  /*8100*/  BSYNC B1 ;  /* 0x0000000000017941 */ /* 0x000fea0003800000 */
.L_x_147:
        /* <DEDUP_REMOVED lines=12> */
.L_x_150:
[----:B------:R-:W-:Y:S05]  /*81d0*/  BSYNC B1 ;  /* 0x0000000000017941 */ /* 0x000fea0003800000 */
.L_x_149:
        /* <DEDUP_REMOVED lines=12> */
.L_x_152:
[----:B------:R-:W-:Y:S05]  /*82a0*/  BSYNC B1 ;  /* 0x0000000000017941 */ /* 0x000fea0003800000 */
.L_x_151:
        /* <DEDUP_REMOVED lines=12> */
.L_x_154:
[----:B------:R-:W-:Y:S05]  /*8370*/  BSYNC B1 ;  /* 0x0000000000017941 */ /* 0x000fea0003800000 */
.L_x_153:
        /* <DEDUP_REMOVED lines=12> */
.L_x_156:
[----:B------:R-:W-:Y:S05]  /*8440*/  BSYNC B1 ;  /* 0x0000000000017941 */ /* 0x000fea0003800000 */
.L_x_155:
        /* <DEDUP_REMOVED lines=12> */
.L_x_158:
[----:B------:R-:W-:Y:S05]  /*8510*/  BSYNC B1 ;  /* 0x0000000000017941 */ /* 0x000fea0003800000 */
.L_x_157:
        /* <DEDUP_REMOVED lines=12> */
.L_x_160:
[----:B------:R-:W-:Y:S05]  /*85e0*/  BSYNC B1 ;  /* 0x0000000000017941 */ /* 0x000fea0003800000 */
.L_x_159:
        /* <DEDUP_REMOVED lines=12> */
.L_x_162:
[----:B------:R-:W-:Y:S05]  /*86b0*/  BSYNC B1 ;  /* 0x0000000000017941 */ /* 0x000fea0003800000 */
.L_x_161:
        /* <DEDUP_REMOVED lines=12> */
.L_x_164:
[----:B------:R-:W-:Y:S05]  /*8780*/  BSYNC B1 ;  /* 0x0000000000017941 */ /* 0x000fea0003800000 */
.L_x_163:
        /* <DEDUP_REMOVED lines=12> */
.L_x_166:
[----:B------:R-:W-:Y:S05]  /*8850*/  BSYNC B1 ;  /* 0x0000000000017941 */ /* 0x000fea0003800000 */
.L_x_165:
        /* <DEDUP_REMOVED lines=12> */
.L_x_168:
[----:B------:R-:W-:Y:S05]  /*8920*/  BSYNC B1 ;  /* 0x0000000000017941 */ /* 0x000fea0003800000 */
.L_x_167:
        /* <DEDUP_REMOVED lines=12> */
.L_x_170:
[----:B------:R-:W-:Y:S05]  /*89f0*/  BSYNC B1 ;  /* 0x0000000000017941 */ /* 0x000fea0003800000 */
.L_x_169:
[----:B-----5:R-:W-:Y:S01]  /*8a00*/  LOP3.LUT R12, R12, 0xff, RZ, 0xc0, !PT ;  /* 0x000000ff0c0c7812 */ /* 0x020fe200078ec0ff */
[----:B------:R-:W-:Y:S01]  /*8a10*/  BSSY B1, `(.L_x_171) ;  /* 0x000000b000017945 */ /* 0x000fe20003800000 */
[----:B------:R-:W-:Y:S02]  /*8a20*/  ISETP.LT.OR P2, PT, R3, 0x79, !P1 ;  /* 0x000000790300780c */ /* 0x000fe40004f41670 */
[----:B------:R-:W-:-:S05]  /*8a30*/  F2FP.F16.E5M2.UNPACK_B R12, R12 ;  /* 0x0000000cff0c723e */ /* 0x000fca00020004ff */
[----:B0-2---:R-:W-:-:S05]  /*8a40*/  HADD2.F32 R9, -RZ, R12.H0_H0 ;  /* 0x2000000cff097230 */ /* 0x005fca0000004100 */
[----:B------:R-:W-:-:S04]  /*8a50*/  FMUL R8, R9, R98 ;  /* 0x0000006209087220 */ /* 0x000fc80000400000 */
[----:B------:R-:W-:-:S05]  /*8a60*/  FFMA R8, R85, R95, R8 ;  /* 0x0000005f55087223 */ /* 0x000fca0000000008 */
[----:B------:R-:W-:Y:S02]  /*8a70*/  F2FP.SATFINITE.E5M2.F32.PACK_AB_MERGE_C R9, RZ, R8, RZ ;  /* 0x00000008ff09723e */ /* 0x000fe400048060ff */
[----:B------:R-:W-:-:S03]  /*8a80*/  PRMT R8, RZ, 0x7610, R8 ;  /* 0x00007610ff087816 */ /* 0x000fc60000000008 */
[----:B------:R0:W-:Y:S01]  /*8a90*/  @!P0 STG.E.U8 desc[UR36][R6.64+0x79], R9 ;  /* 0x0000790906008986 */ /* 0x0001e2000c101124 */
[----:B------:R-:W-:Y:S05]  /*8aa0*/  @P2 BRA `(.L_x_172) ;  /* 0x0000000000042947 */ /* 0x000fea0003800000 */
[----:B------:R2:W5:Y:S02]  /*8ab0*/  LDG.E.U8 R8, desc[UR36][R10.64+0x78] ;  /* 0x000078240a087981 */ /* 0x000564000c1e1100 */
.L_x_172:
[----:B------:R-:W-:Y:S05]  /*8ac0*/  BSYNC B1 ;  /* 0x0000000000017941 */ /* 0x000fea0003800000 */
.L_x_171:
[----:B-----5:R-:W-:Y:S01]  /*8ad0*/  LOP3.LUT R8, R8, 0xff, RZ, 0xc0, !PT ;  /* 0x000000ff08087812 */ /* 0x020fe200078ec0ff */
[----:B------:R-:W-:Y:S01]  /*8ae0*/  BSSY B1, `(.L_x_173) ;  /* 0x000000b000017945 */ /* 0x000fe20003800000 */
[----:B------:R-:W-:Y:S02]  /*8af0*/  ISETP.LT.OR P1, PT, R3, 0x7a, !P1 ;  /* 0x0000007a0300780c */ /* 0x000fe40004f21670 */
[----:B------:R-:W-:Y:S02]  /*8b00*/  F2FP.F16.E5M2.UNPACK_B R8, R8 ;  /* 0x00000008ff08723e */ /* 0x000fe400020004ff */
[----:B------:R-:W-:-:S03]  /*8b10*/  PRMT R3, RZ, 0x7610, R3 ;  /* 0x00007610ff037816 */ /* 0x000fc60000000003 */
[----:B01----:R-:W-:-:S05]  /*8b20*/  HADD2.F32 R7, -RZ, R8.H0_H0 ;  /* 0x20000008ff077230 */ /* 0x003fca0000004100 */
[----:B------:R-:W-:-:S04]  /*8b30*/  FMUL R7, R7, R98 ;  /* 0x0000006207077220 */ /* 0x000fc80000400000 */
[----:B------:R-:W-:-:S05]  /*8b40*/  FFMA R7, R86, R95, R7 ;  /* 0x0000005f56077223 */ /* 0x000fca0000000007 */
[----:B------:R-:W-:-:S05]  /*8b50*/  F2FP.SATFINITE.E5M2.F32.PACK_AB_MERGE_C R7, RZ, R7, RZ ;  /* 0x00000007ff07723e */ /* 0x000fca00048060ff */
[----:B------:R0:W-:Y:S01]  /*8b60*/  @!P2 STG.E.U8 desc[UR36][R4.64+0x78], R7 ;  /* 0x000078070400a986 */ /* 0x0001e2000c101124 */
[----:B------:R-:W-:Y:S05]  /*8b70*/  @P1 BRA `(.L_x_174) ;  /* 0x0000000000041947 */ /* 0x000fea0003800000 */
[----:B------:R1:W5:Y:S02]  /*8b80*/  LDG.E.U8 R3, desc[UR36][R10.64+0x79] ;  /* 0x000079240a037981 */ /* 0x000364000c1e1100 */
.L_x_174:
[----:B------:R-:W-:Y:S05]  /*8b90*/  BSYNC B1 ;  /* 0x0000000000017941 */ /* 0x000fea0003800000 */
.L_x_173:
[----:B------:R-:W-:Y:S05]  /*8ba0*/  @P1 BRA `(.L_x_175) ;  /* 0x0000001000281947 */ /* 0x000fea0003800000 */
[----:B-----5:R-:W-:-:S04]  /*8bb0*/  LOP3.LUT R3, R3, 0xff, RZ, 0xc0, !PT ;  /* 0x000000ff03037812 */ /* 0x020fc800078ec0ff */
[----:B------:R-:W-:-:S05]  /*8bc0*/  F2FP.F16.E5M2.UNPACK_B R3, R3 ;  /* 0x00000003ff03723e */ /* 0x000fca00020004ff */
[----:B------:R-:W-:-:S05]  /*8bd0*/  HADD2.F32 R3, -RZ, R3.H0_H0 ;  /* 0x20000003ff037230 */ /* 0x000fca0000004100 */
[----:B------:R-:W-:-:S04]  /*8be0*/  FMUL R6, R3, R98 ;  /* 0x0000006203067220 */ /* 0x000fc80000400000 */
[----:B------:R-:W-:-:S05]  /*8bf0*/  FFMA R6, R87, R95, R6 ;  /* 0x0000005f57067223 */ /* 0x000fca0000000006 */
[----:B------:R-:W-:-:S05]  /*8c00*/  F2FP.SATFINITE.E5M2.F32.PACK_AB_MERGE_C R3, RZ, R6, RZ ;  /* 0x00000006ff03723e */ /* 0x000fca00048060ff */
[----:B------:R0:W-:Y:S01]  /*8c10*/  STG.E.U8 desc[UR36][R4.64+0x79], R3 ;  /* 0x0000790304007986 */ /* 0x0001e2000c101124 */
[----:B------:R-:W-:Y:S05]  /*8c20*/  BRA `(.L_x_175) ;  /* 0x0000001000087947 */ /* 0x000fea0003800000 */
.L_x_46:
[----:B------:R-:W-:Y:S01]  /*8c30*/  ISETP.GE.AND P1, PT, R20, 0x1, PT ;  /* 0x000000011400780c */ /* 0x000fe20003f26270 */
[-C--:B------:R-:W-:Y:S01]  /*8c40*/  FMUL R24, R24, R95.reuse ;  /* 0x0000005f18187220 */ /* 0x080fe20000400000 */
[-C--:B------:R-:W-:Y:S01]  /*8c50*/  FMUL R25, R25, R95.reuse ;  /* 0x0000005f19197220 */ /* 0x080fe20000400000 */
[----:B------:R-:W-:Y:S01]  /*8c60*/  ISETP.GE.AND P0, PT, R20, 0x9, PT ;  /* 0x000000091400780c */ /* 0x000fe20003f06270 */
[-C--:B------:R-:W-:Y:S01]  /*8c70*/  FMUL R26, R26, R95.reuse ;  /* 0x0000005f1a1a7220 */ /* 0x080fe20000400000 */
[----:B------:R-:W-:Y:S01]  /*8c80*/  ISETP.LT.OR P2, PT, R3, 0x1, !P1 ;  /* 0x000000010300780c */ /* 0x000fe20004f41670 */
[-C--:B------:R-:W-:Y:S01]  /*8c90*/  FMUL R27, R27, R95.reuse ;  /* 0x0000005f1b1b7220 */ /* 0x080fe20000400000 */
[----:B------:R-:W-:Y:S01]  /*8ca0*/  ISETP.LT.OR P3, PT, R3, 0x2, !P1 ;  /* 0x000000020300780c */ /* 0x000fe20004f61670 */
[-C--:B------:R-:W-:Y:S01]  /*8cb0*/  FMUL R28, R28, R95.reuse ;  /* 0x0000005f1c1c7220 */ /* 0x080fe20000400000 */
[----:B------:R-:W-:Y:S01]  /*8cc0*/  F2FP.SATFINITE.E5M2.F32.PACK_AB_MERGE_C R9, RZ, R24, RZ ;  /* 0x00000018ff09723e */ /* 0x000fe200048060ff */
[----:B------:R-:W-:Y:S01]  /*8cd0*/  FMUL R29, R29, R95 ;  /* 0x0000005f1d1d7220 */ /* 0x000fe20000400000 */
[----:B------:R-:W-:Y:S01]  /*8ce0*/  F2FP.SATFINITE.E5M2.F32.PACK_AB_MERGE_C R25, RZ, R25, RZ ;  /* 0x00000019ff19723e */ /* 0x000fe200048060ff */
[-C--:B------:R-:W-:Y:S01]  /*8cf0*/  FMUL R30, R30, R95.reuse ;  /* 0x0000005f1e1e7220 */ /* 0x080fe20000400000 */
[----:B------:R-:W-:Y:S01]  /*8d00*/  ISETP.LT.OR P4, PT, R3, 0x9, !P1 ;  /* 0x000000090300780c */ /* 0x000fe20004f81670 */
[-C--:B------:R-:W-:Y:S01]  /*8d10*/  FMUL R31, R31, R95.reuse ;  /* 0x0000005f1f1f7220 */ /* 0x080fe20000400000 */
[C---:B------:R-:W-:Y:S01]  /*8d20*/  ISETP.LT.OR P5, PT, R3.reuse, 0xa, !P1 ;  /* 0x0000000a0300780c */ /* 0x040fe20004fa1670 */
[-C--:B------:R-:W-:Y:S01]  /*8d30*/  FMUL R32, R32, R95.reuse ;  /* 0x0000005f20207220 */ /* 0x080fe20000400000 */
[----:B------:R-:W-:Y:S01]  /*8d40*/  F2FP.SATFINITE.E5M2.F32.PACK_AB_MERGE_C R11, RZ, R26, RZ ;  /* 0x0000001aff0b723e */ /* 0x000fe200048060ff */
[----:B------:R0:W-:Y:S01]  /*8d50*/  @!P2 STG.E.U8 desc[UR36][R6.64], R9 ;  /* 0x000000090600a986 */ /* 0x0001e2000c101124 */
[----:B------:R-:W-:Y:S01]  /*8d60*/  ISETP.LT.OR P2, PT, R3, 0x1, !P0 ;  /* 0x000000010300780c */ /* 0x000fe20004741670 */
[----:B------:R-:W-:Y:S01]  /*8d70*/  FMUL R33, R33, R95 ;  /* 0x0000005f21217220 */ /* 0x000fe20000400000 */
[----:B------:R-:W-:Y:S01]  /*8d80*/  F2FP.SATFINITE.E5M2.F32.PACK_AB_MERGE_C R27, RZ, R27, RZ ;  /* 0x0000001bff1b723e */ /* 0x000fe200048060ff */
[----:B------:R-:W-:Y:S01]  /*8d90*/  @!P3 STG.E.U8 desc[UR36][R6.64+0x1], R25 ;  /* 0x000001190600b986 */ /* 0x000fe2000c101124 */
[----:B------:R-:W-:Y:S01]  /*8da0*/  ISETP.LT.OR P3, PT, R3, 0x2, !P0 ;  /* 0x000000020300780c */ /* 0x000fe20004761670 */
[----:B------:R-:W-:Y:S01]  /*8db0*/  FMUL R34, R34, R95 ;  /* 0x0000005f22227220 */ /* 0x000fe20000400000 */
[----:B------:R-:W-:Y:S01]  /*8dc0*/  F2FP.SATFINITE.E5M2.F32.PACK_AB_MERGE_C R29, RZ, R29, RZ ;  /* 0x0000001dff1d723e */ /* 0x000fe200048060ff */
[----:B------:R-:W-:Y:S01]  /*8dd0*/  FMUL R35, R35, R95 ;  /* 0x0000005f23237220 */ /* 0x000fe20000400000 */
[----:B------:R-:W-:Y:S01]  /*8de0*/  F2FP.SATFINITE.E5M2.F32.PACK_AB_MERGE_C R31, RZ, R31, RZ ;  /* 0x0000001fff1f723e */ /* 0x000fe200048060ff */
[----:B------:R-:W-:Y:S01]  /*8df0*/  FMUL R36, R36, R95 ;  /* 0x0000005f24247220 */ /* 0x000fe20000400000 */
[----:B------:R-:W-:Y:S01]  /*8e00*/  F2FP.SATFINITE.E5M2.F32.PACK_AB_MERGE_C R33, RZ, R33, RZ ;  /* 0x00000021ff21723e */ /* 0x000fe200048060ff */
[-C--:B------:R-:W-:Y:S01]  /*8e10*/  FMUL R37, R37, R95.reuse ;  /* 0x0000005f25257220 */ /* 0x080fe20000400000 */
[----:B0-----:R-:W-:Y:S01]  /*8e20*/  F2FP.SATFINITE.E5M2.F32.PACK_AB_MERGE_C R9, RZ, R28, RZ ;  /* 0x0000001cff09723e */ /* 0x001fe200048060ff */
[----:B------:R0:W-:Y:S01]  /*8e30*/  @!P2 STG.E.U8 desc[UR36][R4.64], R11 ;  /* 0x0000000b0400a986 */ /* 0x0001e2000c101124 */
[C---:B------:R-:W-:Y:S01]  /*8e40*/  ISETP.LT.OR P2, PT, R3.reuse, 0x9, !P0 ;  /* 0x000000090300780c */ /* 0x040fe20004741670 */
[----:B------:R-:W-:Y:S01]  /*8e50*/  FMUL R38, R38, R95 ;  /* 0x0000005f26267220 */ /* 0x000fe20000400000 */
[----:B------:R-:W-:Y:S01]  /*8e60*/  F2FP.SATFINITE.E5M2.F32.PACK_AB_MERGE_C R35, RZ, R35, RZ ;  /* 0x00000023ff23723e */ /* 0x000fe200048060ff */
[----:B------:R-:W-:Y:S01]  /*8e70*/  @!P3 STG.E.U8 desc[UR36][R4.64+0x1], R27 ;  /* 0x0000011b0400b986 */ /* 0x000fe2000c101124 */
[----:B------:R-:W-:Y:S01]  /*8e80*/  ISETP.LT.OR P3, PT, R3, 0xa, !P0 ;  /* 0x0000000a0300780c */ /* 0x000fe20004761670 */
[----:B------:R-:W-:Y:S01]  /*8e90*/  FMUL R39, R39, R95 ;  /* 0x0000005f27277220 */ /* 0x000fe20000400000 */
[----:B------:R-:W-:Y:S01]  /*8ea0*/  F2FP.SATFINITE.E5M2.F32.PACK_AB_MERGE_C R37, RZ, R37, RZ ;  /* 0x00000025ff25723e */ /* 0x000fe200048060ff */
[----:B------:R1:W-:Y:S01]  /*8eb0*/  @!P4 STG.E.U8 desc[UR36][R6.64+0x8], R9 ;  /* 0x000008090600c986 */ /* 0x0003e2000c101124 */
[----:B------:R-:W-:Y:S01]  /*8ec0*/  ISETP.LT.OR P4, PT, R3, 0x11, !P1 ;  /* 0x000000110300780c */ /* 0x000fe20004f81670 */
[-C--:B------:R-:W-:Y:S01]  /*8ed0*/  FMUL R40, R40, R95.reuse ;  /* 0x0000005f28287220 */ /* 0x080fe20000400000 */
[-C--:B------:R-:W-:Y:S01]  /*8ee0*/  FMUL R41, R41, R95.reuse ;  /* 0x0000005f29297220 */ /* 0x080fe20000400000 */
[----:B------:R-:W-:Y:S01]  /*8ef0*/  @!P5 STG.E.U8 desc[UR36][R6.64+0x9], R29 ;  /* 0x0000091d0600d986 */ /* 0x000fe2000c101124 */
[----:B------:R-:W-:Y:S01]  /*8f00*/  ISETP.LT.OR P5, PT, R3, 0x12, !P1 ;  /* 0x000000120300780c */ /* 0x000fe20004fa1670 */
[-C--:B------:R-:W-:Y:S01]  /*8f10*/  FMUL R42, R42, R95.reuse ;  /* 0x0000005f2a2a7220 */ /* 0x080fe20000400000 */
[----:B0-----:R-:W-:Y:S01]  /*8f20*/  F2FP.SATFINITE.E5M2.F32.PACK_AB_MERGE_C R11, RZ, R30, RZ ;  /* 0x0000001eff0b723e */ /* 0x001fe200048060ff */
[----:B------:R-:W-:Y:S01]  /*8f30*/  FMUL R43, R43, R95 ;  /* 0x0000005f2b2b7220 */ /* 0x000fe20000400000 */
[----:B------:R-:W-:Y:S01]  /*8f40*/  F2FP.SATFINITE.E5M2.F32.PACK_AB_MERGE_C R39, RZ, R39, RZ ;  /* 0x00000027ff27723e */ /* 0x000fe200048060ff */
[----:B------:R-:W-:Y:S01]  /*8f50*/  @!P3 STG.E.U8 desc[UR36][R4.64+0x9], R31 ;  /* 0x0000091f0400b986 */ /* 0x000fe2000c101124 */
[C---:B------:R-:W-:Y:S01]  /*8f60*/  ISETP.LT.OR P3, PT, R3.reuse, 0x12, !P0 ;  /* 0x000000120300780c */ /* 0x040fe20004761670 */
[-C--:B------:R-:W-:Y:S01]  /*8f70*/  FMUL R44, R44, R95.reuse ;  /* 0x0000005f2c2c7220 */ /* 0x080fe20000400000 */
[----:B-1----:R-:W-:Y:S01]  /*8f80*/  F2FP.SATFINITE.E5M2.F32.PACK_AB_MERGE_C R9, RZ, R32, RZ ;  /* 0x00000020ff09723e */ /* 0x002fe200048060ff */
[----:B------:R0:W-:Y:S01]  /*8f90*/  @!P2 STG.E.U8 desc[UR36][R4.64+0x8], R11 ;  /* 0x0000080b0400a986 */ /* 0x0001e2000c101124 */
[----:B------:R-:W-:Y:S01]  /*8fa0*/  ISETP.LT.OR P2, PT, R3, 0x11, !P0 ;  /* 0x000000110300780c */ /* 0x000fe20004741670 */
[----:B------:R-:W-:Y:S01]  /*8fb0*/  FMUL R45, R45, R95 ;  /* 0x0000005f2d2d7220 */ /* 0x000fe20000400000 */
[----:B------:R-:W-:Y:S01]  /*8fc0*/  F2FP.SATFINITE.E5M2.F32.PACK_AB_MERGE_C R41, RZ, R41, RZ ;  /* 0x00000029ff29723e */ /* 0x000fe200048060ff */
        /* <DEDUP_REMOVED lines=8> */
[----:B------:R-:W-:Y:S01]  /*9050*/  @!P3 STG.E.U8 desc[UR36][R4.64+0x11], R35 ;  /* 0x000011230400b986 */ /* 0x000fe2000c101124 */
[----:B0-----:R-:W-:Y:S01]  /*9060*/  F2FP.SATFINITE.E5M2.F32.PACK_AB_MERGE_C R11, RZ, R34, RZ ;  /* 0x00000022ff0b723e */ /* 0x001fe200048060ff */
[-C--:B------:R-:W-:Y:S01]  /*9070*/  FMUL R48, R48, R95.reuse ;  /* 0x0000005f30307220 */ /* 0x080fe20000400000 */
[----:B------:R-:W-:Y:S01]  /*9080*/  ISETP.LT.OR P3, PT, R3, 0x1a, !P0 ;  /* 0x0000001a0300780c */ /* 0x000fe20004761670 */
[-C--:B------:R-:W-:Y:S01]  /*9090*/  FMUL R49, R49, R95.reuse ;  /* 0x0000005f31317220 */ /* 0x080fe20000400000 */
[----:B-1----:R-:W-:Y:S01]  /*90a0*/  F2FP.SATFINITE.E5M2.F32.PACK_AB_MERGE_C R9, RZ, R36, RZ ;  /* 0x00000024ff09723e */ /* 0x002fe200048060ff */
[----:B------:R0:W-:Y:S01]  /*90b0*/  @!P2 STG.E.U8 desc[UR36][R4.64+0x10], R11 ;  /* 0x0000100b0400a986 */ /* 0x0001e2000c101124 */
[C---:B------:R-:W-:Y:S01]  /*90c0*/  ISETP.LT.OR P2, PT, R3.reuse, 0x19, !P0 ;  /* 0x000000190300780c */ /* 0x040fe20004741670 */
[----:B------:R-:W-:Y:S01]  /*90d0*/  FMUL R50, R50, R95 ;  /* 0x0000005f32327220 */ /* 0x000fe20000400000 */
[----:B------:R-:W-:Y:S01]  /*90e0*/  F2FP.SATFINITE.E5M2.F32.PACK_AB_MERGE_C R47, RZ, R47, RZ ;  /* 0x0000002fff2f723e */ /* 0x000fe200048060ff */
[----:B------:R1:W-:Y:S01]  /*90f0*/  @!P4 STG.E.U8 desc[UR36][R6.64+0x18], R9 ;  /* 0x000018090600c986 */ /* 0x0003e2000c101124 */
[----:B------:R-:W-:Y:S01]  /*9100*/  ISETP.LT.OR P4, PT, R3, 0x21, !P1 ;  /* 0x000000210300780c */ /* 0x000fe20004f81670 */
[----:B------:R-:W-:Y:S01]  /*9110*/  FMUL R51, R51, R95 ;  /* 0x0000005f33337220 */ /* 0x000fe20000400000 */
[----:B------:R-:W-:Y:S01]  /*9120*/  F2FP.SATFINITE.E5M2.F32.PACK_AB_MERGE_C R49, RZ, R49, RZ ;  /* 0x00000031ff31723e */ /* 0x000fe200048060ff */
[----:B------:R-:W-:Y:S01]  /*9130*/  @!P5 STG.E.U8 desc[UR36][R6.64+0x19], R37 ;  /* 0x000019250600d986 */ /* 0x000fe2000c101124 */
[----:B------:R-:W-:Y:S01]  /*9140*/  ISETP.LT.OR P5, PT, R3, 0x22, !P1 ;  /* 0x000000220300780c */ /* 0x000fe20004fa1670 */
[-C--:B------:R-:W-:Y:S01]  /*9150*/  FMUL R52, R52, R95.reuse ;  /* 0x0000005f34347220 */ /* 0x080fe20000400000 */
[-C--:B------:R-:W-:Y:S01]  /*9160*/  FMUL R53, R53, R95.reuse ;  /* 0x0000005f35357220 */ /* 0x080fe20000400000 */
[----:B0-----:R-:W-:Y:S01]  /*9170*/  F2FP.SATFINITE.E5M2.F32.PACK_AB_MERGE_C R11, RZ, R38, RZ ;  /* 0x00000026ff0b723e */ /* 0x001fe200048060ff */
        /* <DEDUP_REMOVED lines=112> */
[-C--:B------:R-:W-:Y:S01]  /*9880*/  FMUL R85, R85, R95.reuse ;  /* 0x0000005f55557220 */ /* 0x080fe20000400000 */
[-C--:B------:R-:W-:Y:S01]  /*9890*/  FMUL R86, R86, R95.reuse ;  /* 0x0000005f56567220 */ /* 0x080fe20000400000 */
[----:B------:R1:W-:Y:S01]  /*98a0*/  @!P4 STG.E.U8 desc[UR36][R6.64+0x50], R9 ;  /* 0x000050090600c986 */ /* 0x0003e2000c101124 */
[----:B------:R-:W-:Y:S01]  /*98b0*/  ISETP.LT.OR P4, PT, R3, 0x59, !P1 ;  /* 0x000000590300780c */ /* 0x000fe20004f81670 */
[----:B------:R-:W-:Y:S01]  /*98c0*/  FMUL R87, R87, R95 ;  /* 0x0000005f57577220 */ /* 0x000fe20000400000 */
[----:B------:R-:W-:Y:S01]  /*98d0*/  F2FP.SATFINITE.E5M2.F32.PACK_AB_MERGE_C R83, RZ, R83, RZ ;  /* 0x00000053ff53723e */ /* 0x000fe200048060ff */
[----:B------:R-:W-:Y:S01]  /*98e0*/  @!P5 STG.E.U8 desc[UR36][R6.64+0x51], R65 ;  /* 0x000051410600d986 */ /* 0x000fe2000c101124 */
[----:B------:R-:W-:-:S02]  /*98f0*/  ISETP.LT.OR P5, PT, R3, 0x5a, !P1 ;  /* 0x0000005a0300780c */ /* 0x000fc40004fa1670 */
[----:B------:R-:W-:Y:S01]  /*9900*/  F2FP.SATFINITE.E5M2.F32.PACK_AB_MERGE_C R85, RZ, R85, RZ ;  /* 0x00000055ff55723e */ /* 0x000fe200048060ff */
[----:B------:R-:W-:Y:S01]  /*9910*/  @!P3 STG.E.U8 desc[UR36][R4.64+0x51], R67 ;  /* 0x000051430400b986 */ /* 0x000fe2000c101124 */
[----:B0-----:R-:W-:Y:S02]  /*9920*/  F2FP.SATFINITE.E5M2.F32.PACK_AB_MERGE_C R11, RZ, R66, RZ ;  /* 0x00000042ff0b723e */ /* 0x001fe400048060ff */
[C---:B------:R-:W-:Y:S02]  /*9930*/  ISETP.LT.OR P3, PT, R3.reuse, 0x5a, !P0 ;  /* 0x0000005a0300780c */ /* 0x040fe40004761670 */
[----:B-1----:R-:W-:Y:S01]  /*9940*/  F2FP.SATFINITE.E5M2.F32.PACK_AB_MERGE_C R9, RZ, R68, RZ ;  /* 0x00000044ff09723e */ /* 0x002fe200048060ff */
[----:B------:R0:W-:Y:S01]  /*9950*/  @!P2 STG.E.U8 desc[UR36][R4.64+0x50], R11 ;  /* 0x0000500b0400a986 */ /* 0x0001e2000c101124 */
[C---:B------:R-:W-:Y:S02]  /*9960*/  ISETP.LT.OR P2, PT, R3.reuse, 0x59, !P0 ;  /* 0x000000590300780c */ /* 0x040fe40004741670 */
[----:B------:R-:W-:Y:S01]  /*9970*/  F2FP.SATFINITE.E5M2.F32.PACK_AB_MERGE_C R87, RZ, R87, RZ ;  /* 0x00000057ff57723e */ /* 0x000fe200048060ff */
[----:B------:R1:W-:Y:S01]  /*9980*/  @!P4 STG.E.U8 desc[UR36][R6.64+0x58], R9 ;  /* 0x000058090600c986 */ /* 0x0003e2000c101124 */
[----:B------:R-:W-:-:S03]  /*9990*/  ISETP.LT.OR P4, PT, R3, 0x61, !P1 ;  /* 0x000000610300780c */ /* 0x000fc60004f81670 */
[----:B------:R-:W-:Y:S01]  /*99a0*/  @!P5 STG.E.U8 desc[UR36][R6.64+0x59], R69 ;  /* 0x000059450600d986 */ /* 0x000fe2000c101124 */
[C---:B------:R-:W-:Y:S02]  /*99b0*/  ISETP.LT.OR P5, PT, R3.reuse, 0x62, !P1 ;  /* 0x000000620300780c */ /* 0x040fe40004fa1670 */
[----:B0-----:R-:W-:Y:S01]  /*99c0*/  F2FP.SATFINITE.E5M2.F32.PACK_AB_MERGE_C R11, RZ, R70, RZ ;  /* 0x00000046ff0b723e */ /* 0x001fe200048060ff */
[----:B------:R-:W-:Y:S01]  /*99d0*/  @!P3 STG.E.U8 desc[UR36][R4.64+0x59], R71 ;  /* 0x000059470400b986 */ /* 0x000fe2000c101124 */
[C---:B------:R-:W-:Y:S02]  /*99e0*/  ISETP.LT.OR P3, PT, R3.reuse, 0x62, !P0 ;  /* 0x000000620300780c */ /* 0x040fe40004761670 */
[----:B-1----:R-:W-:Y:S01]  /*99f0*/  F2FP.SATFINITE.E5M2.F32.PACK_AB_MERGE_C R9, RZ, R72, RZ ;  /* 0x00000048ff09723e */ /* 0x002fe200048060ff */
[----:B------:R0:W-:Y:S01]  /*9a00*/  @!P2 STG.E.U8 desc[UR36][R4.64+0x58], R11 ;  /* 0x0000580b0400a986 */ /* 0x0001e2000c101124 */
[----:B------:R-:W-:-:S03]  /*9a10*/  ISETP.LT.OR P2, PT, R3, 0x61, !P0 ;  /* 0x000000610300780c */ /* 0x000fc60004741670 */
        /* <DEDUP_REMOVED lines=13> */
[----:B------:R-:W-:Y:S02]  /*9af0*/  ISETP.LT.OR P5, PT, R3, 0x71, !P1 ;  /* 0x000000710300780c */ /* 0x000fe40004fa1670 */
[----:B0-----:R-:W-:Y:S02]  /*9b00*/  F2FP.SATFINITE.E5M2.F32.PACK_AB_MERGE_C R11, RZ, R78, RZ ;  /* 0x0000004eff0b723e */ /* 0x001fe400048060ff */
[----:B-1----:R-:W-:-:S03]  /*9b10*/  F2FP.SATFINITE.E5M2.F32.PACK_AB_MERGE_C R9, RZ, R80, RZ ;  /* 0x00000050ff09723e */ /* 0x002fc600048060ff */
[----:B------:R0:W-:Y:S01]  /*9b20*/  @!P2 STG.E.U8 desc[UR36][R4.64+0x68], R11 ;  /* 0x0000680b0400a986 */ /* 0x0001e2000c101124 */
[----:B------:R-:W-:-:S03]  /*9b30*/  ISETP.LT.OR P2, PT, R3, 0x71, !P0 ;  /* 0x000000710300780c */ /* 0x000fc60004741670 */
[----:B------:R-:W-:Y:S01]  /*9b40*/  @!P4 STG.E.U8 desc[UR36][R4.64+0x69], R79 ;  /* 0x0000694f0400c986 */ /* 0x000fe2000c101124 */
[----:B------:R-:W-:-:S03]  /*9b50*/  ISETP.LT.OR P4, PT, R3, 0x72, !P0 ;  /* 0x000000720300780c */ /* 0x000fc60004781670 */
[----:B------:R-:W-:Y:S01]  /*9b60*/  @!P3 STG.E.U8 desc[UR36][R6.64+0x71], R81 ;  /* 0x000071510600b986 */ /* 0x000fe2000c101124 */
[C---:B------:R-:W-:Y:S02]  /*9b70*/  ISETP.LT.OR P3, PT, R3.reuse, 0x79, !P1 ;  /* 0x000000790300780c */ /* 0x040fe40004f61670 */
[C---:B------:R-:W-:Y:S01]  /*9b80*/  ISETP.LT.OR P1, PT, R3.reuse, 0x7a, !P1 ;  /* 0x0000007a0300780c */ /* 0x040fe20004f21670 */
[----:B------:R1:W-:Y:S01]  /*9b90*/  @!P5 STG.E.U8 desc[UR36][R6.64+0x70], R9 ;  /* 0x000070090600d986 */ /* 0x0003e2000c101124 */
[C---:B------:R-:W-:Y:S02]  /*9ba0*/  ISETP.LT.OR P5, PT, R3.reuse, 0x79, !P0 ;  /* 0x000000790300780c */ /* 0x040fe400047a1670 */
[----:B------:R-:W-:Y:S02]  /*9bb0*/  ISETP.LT.OR P0, PT, R3, 0x7a, !P0 ;  /* 0x0000007a0300780c */ /* 0x000fe40004701670 */
[----:B------:R-:W-:Y:S01]  /*9bc0*/  F2FP.SATFINITE.E5M2.F32.PACK_AB_MERGE_C R3, RZ, R82, RZ ;  /* 0x00000052ff03723e */ /* 0x000fe200048060ff */
[----:B------:R2:W-:Y:S01]  /*9bd0*/  @!P4 STG.E.U8 desc[UR36][R4.64+0x71], R83 ;  /* 0x000071530400c986 */ /* 0x0005e2000c101124 */
[----:B0-----:R-:W-:-:S03]  /*9be0*/  F2FP.SATFINITE.E5M2.F32.PACK_AB_MERGE_C R11, RZ, R86, RZ ;  /* 0x00000056ff0b723e */ /* 0x001fc600048060ff */
[----:B------:R2:W-:Y:S01]  /*9bf0*/  @!P2 STG.E.U8 desc[UR36][R4.64+0x70], R3 ;  /* 0x000070030400a986 */ /* 0x0005e2000c101124 */
[----:B-1----:R-:W-:-:S03]  /*9c00*/  F2FP.SATFINITE.E5M2.F32.PACK_AB_MERGE_C R9, RZ, R84, RZ ;  /* 0x00000054ff09723e */ /* 0x002fc600048060ff */
[----:B------:R2:W-:Y:S04]  /*9c10*/  @!P1 STG.E.U8 desc[UR36][R6.64+0x79], R85 ;  /* 0x0000795506009986 */ /* 0x0005e8000c101124 */
[----:B------:R2:W-:Y:S04]  /*9c20*/  @!P3 STG.E.U8 desc[UR36][R6.64+0x78], R9 ;  /* 0x000078090600b986 */ /* 0x0005e8000c101124 */
[----:B------:R2:W-:Y:S04]  /*9c30*/  @!P5 STG.E.U8 desc[UR36][R4.64+0x78], R11 ;  /* 0x0000780b0400d986 */ /* 0x0005e8000c101124 */
[----:B------:R2:W-:Y:S02]  /*9c40*/  @!P0 STG.E.U8 desc[UR36][R4.64+0x79], R87 ;  /* 0x0000795704008986 */ /* 0x0005e4000c101124 */
.L_x_175:
[----:B------:R-:W-:Y:S05]  /*9c50*/  BSYNC B0 ;  /* 0x0000000000007941 */ /* 0x000fea0003800000 */
.L_x_45:
[----:B------:R-:W-:Y:S01]  /*9c60*/  IADD3 R16, P0, R16, UR38, RZ ;  /* 0x0000002610107c10 */ /* 0x000fe2000ff1e0ff */
[----:B------:R-:W-:Y:S01]  /*9c70*/  ULDC.64 UR4, c[0x0][0x650] ;  /* 0x0001940000047ab9 */ /* 0x000fe20000000a00 */
[----:B0-2--5:R-:W-:Y:S01]  /*9c80*/  PRMT R3, RZ, 0x7610, R3 ;  /* 0x00007610ff037816 */ /* 0x025fe20000000003 */
[----:B------:R-:W-:Y:S01]  /*9c90*/  IMAD.MOV.U32 R94, RZ, RZ, -0x1 ;  /* 0xffffffffff5e7424 */ /* 0x000fe200078e00ff */
[----:B------:R-:W-:Y:S01]  /*9ca0*/  IADD3.X R17, R17, UR42, RZ, P0, !PT ;  /* 0x0000002a11117c10 */ /* 0x000fe200087fe4ff */
[----:B------:R-:W-:Y:S01]  /*9cb0*/  IMAD.MOV.U32 R92, RZ, RZ, -0x1 ;  /* 0xffffffffff5c7424 */ /* 0x000fe200078e00ff */
[----:B------:R-:W-:-:S04]  /*9cc0*/  ISETP.GE.U32.AND P0, PT, R16, UR4, PT ;  /* 0x0000000410007c0c */ /* 0x000fc8000bf06070 */
[----:B------:R-:W-:-:S13]  /*9cd0*/  ISETP.GE.U32.AND.EX P0, PT, R17, UR5, PT, P0 ;  /* 0x0000000511007c0c */ /* 0x000fda000bf06100 */
[----:B------:R-:W-:Y:S05]  /*9ce0*/  @P0 BRA `(.L_x_176) ;  /* 0x00000004004c0947 */ /* 0x000fea0003800000 */
[----:B-1-34-:R-:W0:Y:S01]  /*9cf0*/  LDC.64 R10, c[0x0][0x628] ;  /* 0x00018a00ff0a7b82 */ /* 0x01ae220000000a00 */
[----:B------:R-:W1:Y:S01]  /*9d00*/  S2R R12, SR_CTAID.X ;  /* 0x00000000000c7919 */ /* 0x000e620000002500 */
[----:B------:R-:W-:Y:S02]  /*9d10*/  IMAD.MOV.U32 R8, RZ, RZ, R16 ;  /* 0x000000ffff087224 */ /* 0x000fe400078e0010 */
[----:B------:R-:W-:Y:S01]  /*9d20*/  IMAD.MOV.U32 R9, RZ, RZ, R17 ;  /* 0x000000ffff097224 */ /* 0x000fe200078e0011 */
[----:B------:R-:W2:Y:S03]  /*9d30*/  S2R R20, SR_CTAID.Y ;  /* 0x0000000000147919 */ /* 0x000ea60000002600 */
[----:B------:R-:W3:Y:S08]  /*9d40*/  LDC R0, c[0x0][0x630] ;  /* 0x00018c00ff007b82 */ /* 0x000ef00000000800 */
[----:B------:R-:W4:Y:S01]  /*9d50*/  LDC.64 R14, c[0x0][0x620] ;  /* 0x00018800ff0e7b82 */ /* 0x000f220000000a00 */
[----:B0-----:R-:W-:-:S04]  /*9d60*/  ISETP.NE.U32.AND P0, PT, R10, RZ, PT ;  /* 0x000000ff0a00720c */ /* 0x001fc80003f05070 */
[----:B------:R-:W-:-:S13]  /*9d70*/  ISETP.NE.AND.EX P0, PT, R11, RZ, PT, P0 ;  /* 0x000000ff0b00720c */ /* 0x000fda0003f05300 */
[----:B-1234-:R-:W-:Y:S05]  /*9d80*/  @!P0 BRA `(.L_x_177) ;  /* 0x0000000000288947 */ /* 0x01efea0003800000 */
        /* <DEDUP_REMOVED lines=10> */
.L_x_177:
[-CC-:B------:R-:W-:Y:S01]  /*9e30*/  SHF.R.U64 R92, R8, R0.reuse, R9.reuse ;  /* 0x00000000085c7219 */ /* 0x180fe20000001209 */
[----:B------:R-:W0:Y:S01]  /*9e40*/  LDC.64 R26, c[0x0][0x640] ;  /* 0x00019000ff1a7b82 */ /* 0x000e220000000a00 */
[----:B------:R-:W-:Y:S01]  /*9e50*/  SHF.R.U32.HI R0, RZ, R0, R9 ;  /* 0x00000000ff007219 */ /* 0x000fe20000011609 */
[----:B------:R-:W-:Y:S01]  /*9e60*/  ULDC UR4, c[0x0][0x150] ;  /* 0x0000540000047ab9 */ /* 0x000fe20000000800 */
[----:B------:R-:W-:Y:S02]  /*9e70*/  IADD3 R3, P0, RZ, -R92, RZ ;  /* 0x8000005cff037210 */ /* 0x000fe40007f1e0ff */
[----:B------:R-:W-:-:S03]  /*9e80*/  I2FP.F32.U32 R7, R12 ;  /* 0x0000000c00077245 */ /* 0x000fc60000201000 */
[----:B------:R-:W1:Y:S01]  /*9e90*/  LDC R6, c[0x0][0x618] ;  /* 0x00018600ff067b82 */ /* 0x000e620000000800 */
[----:B------:R-:W-:Y:S02]  /*9ea0*/  IMAD.X R5, RZ, RZ, ~R0, P0 ;  /* 0x000000ffff057224 */ /* 0x000fe400000e0e00 */
[----:B------:R-:W-:Y:S01]  /*9eb0*/  FMUL R7, R7, UR4 ;  /* 0x0000000407077c20 */ /* 0x000fe20008400000 */
[----:B------:R-:W-:Y:S01]  /*9ec0*/  ULDC UR4, c[0x0][0x154] ;  /* 0x0000550000047ab9 */ /* 0x000fe20000000800 */
[-C--:B------:R-:W-:Y:S02]  /*9ed0*/  IMAD R0, R5, R14.reuse, RZ ;  /* 0x0000000e05007224 */ /* 0x080fe400078e02ff */
[C---:B------:R-:W-:Y:S01]  /*9ee0*/  IMAD.WIDE.U32 R4, R3.reuse, R14, R16 ;  /* 0x0000000e03047225 */ /* 0x040fe200078e0010 */
[----:B------:R-:W2:Y:S01]  /*9ef0*/  LDC R11, c[0x0][0x608] ;  /* 0x00018200ff0b7b82 */ /* 0x000ea20000000800 */
[----:B------:R-:W3:Y:S02]  /*9f00*/  F2I.U32.TRUNC.NTZ R7, R7 ;  /* 0x0000000700077305 */ /* 0x000ee4000020f000 */
[----:B------:R-:W-:-:S04]  /*9f10*/  IMAD R3, R3, R15, R0 ;  /* 0x0000000f03037224 */ /* 0x000fc800078e0200 */
[----:B------:R-:W-:Y:S01]  /*9f20*/  IMAD.IADD R3, R5, 0x1, R3 ;  /* 0x0000000105037824 */ /* 0x000fe200078e0203 */
[----:B------:R-:W4:Y:S01]  /*9f30*/  LDC R25, c[0x0][0x658] ;  /* 0x00019600ff197b82 */ /* 0x000f220000000800 */
[----:B------:R-:W-:Y:S02]  /*9f40*/  I2FP.F32.U32 R5, R20 ;  /* 0x0000001400057245 */ /* 0x000fe40000201000 */
[----:B0-----:R-:W-:-:S04]  /*9f50*/  ISETP.NE.U32.AND P0, PT, R26, RZ, PT ;  /* 0x000000ff1a00720c */ /* 0x001fc80003f05070 */
[----:B------:R-:W-:Y:S01]  /*9f60*/  ISETP.NE.AND.EX P0, PT, R27, RZ, PT, P0 ;  /* 0x000000ff1b00720c */ /* 0x000fe20003f05300 */
[----:B------:R-:W0:Y:S01]  /*9f70*/  LDC R9, c[0x0][0x144] ;  /* 0x00005100ff097b82 */ /* 0x000e220000000800 */
[-C--:B-1----:R-:W-:Y:S01]  /*9f80*/  SHF.R.U64 R13, R4, R6.reuse, R3 ;  /* 0x00000006040d7219 */ /* 0x082fe20000001203 */
[----:B---3--:R-:W-:Y:S01]  /*9f90*/  IMAD.MOV R7, RZ, RZ, -R7 ;  /* 0x000000ffff077224 */ /* 0x008fe200078e0a07 */
[----:B------:R-:W-:Y:S01]  /*9fa0*/  SHF.R.U32.HI R0, RZ, R6, R3 ;  /* 0x00000006ff007219 */ /* 0x000fe20000011603 */
[----:B------:R-:W-:-:S04]  /*9fb0*/  FMUL R3, R5, UR4 ;  /* 0x0000000405037c20 */ /* 0x000fc80008400000 */
[----:B------:R-:W1:Y:S01]  /*9fc0*/  LDC R23, c[0x0][0x148] ;  /* 0x00005200ff177b82 */ /* 0x000e620000000800 */
[----:B------:R3:W0:Y:S01]  /*9fd0*/  F2I.U32.TRUNC.NTZ R10, R3 ;  /* 0x00000003000a7305 */ /* 0x000622000020f000 */
[-CC-:B--2---:R-:W-:Y:S02]  /*9fe0*/  SHF.R.U64 R15, R13, R11.reuse, R0.reuse ;  /* 0x0000000b0d0f7219 */ /* 0x184fe40000001200 */
[----:B------:R-:W-:-:S04]  /*9ff0*/  SHF.R.U32.HI R0, RZ, R11, R0 ;  /* 0x0000000bff007219 */ /* 0x000fc80000011600 */
[----:B------:R-:W2:Y:S01]  /*a000*/  LDC R14, c[0x0][0x648] ;  /* 0x00019200ff0e7b82 */ /* 0x000ea20000000800 */
[-CC-:B----4-:R-:W-:Y:S02]  /*a010*/  SHF.R.U64 R21, R15, R25.reuse, R0.reuse ;  /* 0x000000190f157219 */ /* 0x190fe40000001200 */
[----:B------:R-:W-:-:S03]  /*a020*/  SHF.R.U32.HI R5, RZ, R25, R0 ;  /* 0x00000019ff057219 */ /* 0x000fc60000011600 */
[----:B------:R-:W-:Y:S02]  /*a030*/  IMAD.MOV.U32 R4, RZ, RZ, R21 ;  /* 0x000000ffff047224 */ /* 0x000fe400078e0015 */
[----:B------:R-:W4:Y:S01]  /*a040*/  LDC R22, c[0x0][0x638] ;  /* 0x00018e00ff167b82 */ /* 0x000f220000000800 */
[----:B0-----:R-:W-:-:S07]  /*a050*/  IMAD R25, R9, R7, R12 ;  /* 0x0000000709197224 */ /* 0x001fce00078e020c */
[----:B------:R-:W0:Y:S08]  /*a060*/  LDC R24, c[0x0][0x610] ;  /* 0x00018400ff187b82 */ /* 0x000e300000000800 */
[----:B------:R-:W0:Y:S01]  /*a070*/  LDC R28, c[0x0][0x600] ;  /* 0x00018000ff1c7b82 */ /* 0x000e220000000800 */
[----:B-1-3--:R-:W-:Y:S05]  /*a080*/  @!P0 BRA `(.L_x_178) ;  /* 0x0000000000288947 */ /* 0x00afea0003800000 */
[----:B------:R-:W1:Y:S02]  /*a090*/  LDC R0, c[0x0][0x64c] ;  /* 0x00019300ff007b82 */ /* 0x000e640000000800 */
[----:B-1----:R-:W-:-:S05]  /*a0a0*/  IADD3 R3, P0, R21, R0, RZ ;  /* 0x0000000015037210 */ /* 0x002fca0007f1e0ff */
        /* <DEDUP_REMOVED lines=8> */
.L_x_178:
[----:B------:R-:W-:Y:S01]  /*a130*/  ISETP.NE.AND P0, PT, R2, 0x1, PT ;  /* 0x000000010200780c */ /* 0x000fe20003f05270 */
[----:B------:R-:W-:Y:S01]  /*a140*/  IMAD.MOV R10, RZ, RZ, -R10 ;  /* 0x000000ffff0a7224 */ /* 0x000fe200078e0a0a */
[----:B--2---:R-:W-:Y:S02]  /*a150*/  SHF.R.U64 R3, R4, R14, R5 ;  /* 0x0000000e04037219 */ /* 0x004fe40000001205 */
[----:B------:R-:W-:Y:S02]  /*a160*/  LOP3.LUT R0, R15, R112, RZ, 0xc0, !PT ;  /* 0x000000700f007212 */ /* 0x000fe400078ec0ff */
[----:B------:R-:W-:Y:S01]  /*a170*/  LOP3.LUT R6, R13, R110, RZ, 0xc0, !PT ;  /* 0x0000006e0d067212 */ /* 0x000fe200078ec0ff */
[----:B------:R-:W-:Y:S02]  /*a180*/  IMAD.MOV R4, RZ, RZ, -R3 ;  /* 0x000000ffff047224 */ /* 0x000fe400078e0a03 */
[----:B------:R-:W-:Y:S02]  /*a190*/  IMAD R0, R105, R3, R0 ;  /* 0x0000000369007224 */ /* 0x000fe400078e0200 */
[----:B----4-:R-:W-:-:S02]  /*a1a0*/  IMAD R3, R4, R22, R21 ;  /* 0x0000001604037224 */ /* 0x010fc400078e0215 */
[----:B------:R-:W-:Y:S02]  /*a1b0*/  @P0 IMAD R25, R23, R10, R20 ;  /* 0x0000000a17190224 */ /* 0x000fe400078e0214 */
[----:B0-----:R-:W-:Y:S02]  /*a1c0*/  IMAD R5, R3, R28, R6 ;  /* 0x0000001c03057224 */ /* 0x001fe400078e0206 */
[----:B------:R-:W-:Y:S02]  /*a1d0*/  IMAD R0, R0, R24, R25 ;  /* 0x0000001800007224 */ /* 0x000fe400078e0219 */
[----:B------:R-:W-:-:S03]  /*a1e0*/  IMAD.MOV.U32 R4, RZ, RZ, 0x1 ;  /* 0x00000001ff047424 */ /* 0x000fc600078e00ff */
[----:B------:R-:W-:Y:S02]  /*a1f0*/  SEL R94, R5, R0, !P0 ;  /* 0x00000000055e7207 */ /* 0x000fe40004000000 */
[----:B------:R-:W-:Y:S02]  /*a200*/  PRMT R3, R4, 0x7610, R3 ;  /* 0x0000761004037816 */ /* 0x000fe40000000003 */
[----:B------:R-:W-:-:S07]  /*a210*/  SEL R0, R0, R5, !P0 ;  /* 0x0000000500007207 */ /* 0x000fce0004000000 */
.L_x_176:
[----:B------:R-:W-:Y:S01]  /*a220*/  LOP3.LUT P0, RZ, R3, 0xff, RZ, 0xc0, !PT ;  /* 0x000000ff03ff7812 */ /* 0x000fe2000780c0ff */
[----:B------:R-:W-:-:S12]  /*a230*/  IMAD.MOV.U32 R93, RZ, RZ, R0 ;  /* 0x000000ffff5d7224 */ /* 0x000fd800078e0000 */
[----:B------:R-:W-:Y:S05]  /*a240*/  @P0 BRA `(.L_x_179) ;  /* 0xffffff7000200947 */ /* 0x000fea000383ffff */
[----:B------:R-:W-:Y:S05]  /*a250*/  EXIT ;  /* 0x000000000000794d */ /* 0x000fea0003800000 */
.L_x_3:
        /* <DEDUP_REMOVED lines=26> */
.L_x_181:
        /* <DEDUP_REMOVED lines=14> */
[----:B------:R-:W-:Y:S02]  /*a4e0*/  IMAD R5, R7, R23, R10 ;  /* 0x0000001707057224 */ /* 0x000fe400078e020a */
[----:B------:R-:W-:Y:S02]  /*a4f0*/  IMAD.MOV.U32 R10, RZ, RZ, 0x1 ;  /* 0x00000001ff0a7424 */ /* 0x000fe400078e00ff */
[----:B------:R-:W-:Y:S01]  /*a500*/  IMAD.IADD R5, R9, 0x1, R5 ;  /* 0x0000000109057824 */ /* 0x000fe200078e0205 */
[----:B------:R-:W4:Y:S04]  /*a510*/  LDC R20, c[0x0][0x608] ;  /* 0x00018200ff147b82 */ /* 0x000f280000000800 */
[----:B0-----:R-:W-:-:S02]  /*a520*/  SHF.R.U64 R12, R8, R14, R5 ;  /* 0x0000000e080c7219 */ /* 0x001fc40000001205 */
[----:B------:R-:W-:Y:S02]  /*a530*/  I2FP.F32.U32 R8, R6 ;  /* 0x0000000600087245 */ /* 0x000fe40000201000 */
[----:B------:R-:W0:Y:S01]  /*a540*/  LDC R25, c[0x0][0x658] ;  /* 0x00019600ff197b82 */ /* 0x000e220000000800 */
[----:B-1----:R-:W-:Y:S01]  /*a550*/  ISETP.NE.U32.AND P0, PT, R26, RZ, PT ;  /* 0x000000ff1a00720c */ /* 0x002fe20003f05070 */
[----:B---3--:R-:W-:Y:S02]  /*a560*/  IMAD.MOV R7, RZ, RZ, -R11 ;  /* 0x000000ffff077224 */ /* 0x008fe400078e0a0b */
[----:B------:R-:W-:Y:S01]  /*a570*/  FMUL R8, R8, UR4 ;  /* 0x0000000408087c20 */ /* 0x000fe20008400000 */
[----:B------:R-:W-:Y:S01]  /*a580*/  SHF.R.U32.HI R5, RZ, R14, R5 ;  /* 0x0000000eff057219 */ /* 0x000fe20000011605 */
[----:B------:R-:W-:Y:S01]  /*a590*/  IMAD.MOV.U32 R14, RZ, RZ, -0x1 ;  /* 0xffffffffff0e7424 */ /* 0x000fe200078e00ff */
[----:B------:R-:W-:Y:S01]  /*a5a0*/  ISETP.NE.AND.EX P0, PT, R27, RZ, PT, P0 ;  /* 0x000000ff1b00720c */ /* 0x000fe20003f05300 */
[----:B------:R1:W3:Y:S01]  /*a5b0*/  F2I.U32.TRUNC.NTZ R19, R8 ;  /* 0x0000000800137305 */ /* 0x0002e2000020f000 */
[----:B------:R-:W1:Y:S01]  /*a5c0*/  LDC R21, c[0x0][0x148] ;  /* 0x00005200ff157b82 */ /* 0x000e620000000800 */
[----:B--2---:R-:W-:-:S07]  /*a5d0*/  IMAD R23, R13, R7, R4 ;  /* 0x000000070d177224 */ /* 0x004fce00078e0204 */
[----:B------:R-:W2:Y:S01]  /*a5e0*/  LDC R22, c[0x0][0x600] ;  /* 0x00018000ff167b82 */ /* 0x000ea20000000800 */
[-CC-:B----4-:R-:W-:Y:S02]  /*a5f0*/  SHF.R.U64 R15, R12, R20.reuse, R5.reuse ;  /* 0x000000140c0f7219 */ /* 0x190fe40000001205 */
[----:B------:R-:W-:-:S05]  /*a600*/  SHF.R.U32.HI R4, RZ, R20, R5 ;  /* 0x00000014ff047219 */ /* 0x000fca0000011605 */
[----:B------:R-:W4:Y:S01]  /*a610*/  LDC R24, c[0x0][0x648] ;  /* 0x00019200ff187b82 */ /* 0x000f220000000800 */
[-C--:B0-----:R-:W-:Y:S02]  /*a620*/  SHF.L.U32 R7, R14, R25.reuse, RZ ;  /* 0x000000190e077219 */ /* 0x081fe400000006ff */
[-CC-:B------:R-:W-:Y:S02]  /*a630*/  SHF.R.U64 R14, R15, R25.reuse, R4.reuse ;  /* 0x000000190f0e7219 */ /* 0x180fe40000001204 */
[-C--:B------:R-:W-:Y:S02]  /*a640*/  SHF.R.U32.HI R5, RZ, R25.reuse, R4 ;  /* 0x00000019ff057219 */ /* 0x080fe40000011604 */
[----:B------:R-:W-:Y:S01]  /*a650*/  SHF.L.U32 R30, R10, R25, RZ ;  /* 0x000000190a1e7219 */ /* 0x000fe200000006ff */
[----:B------:R-:W0:Y:S01]  /*a660*/  LDC R29, c[0x0][0x638] ;  /* 0x00018e00ff1d7b82 */ /* 0x000e220000000800 */
[----:B------:R-:W-:Y:S01]  /*a670*/  LOP3.LUT R20, RZ, R7, RZ, 0x33, !PT ;  /* 0x00000007ff147212 */ /* 0x000fe200078e33ff */
[----:B------:R-:W-:-:S06]  /*a680*/  IMAD.MOV.U32 R4, RZ, RZ, R14 ;  /* 0x000000ffff047224 */ /* 0x000fcc00078e000e */
        /* <DEDUP_REMOVED lines=12> */
.L_x_182:
[----:B------:R-:W-:Y:S01]  /*a750*/  ISETP.NE.AND P0, PT, R2, 0x1, PT ;  /* 0x000000010200780c */ /* 0x000fe20003f05270 */
[----:B--2---:R-:W-:Y:S01]  /*a760*/  VIADD R9, R22, 0xffffffff ;  /* 0xffffffff16097836 */ /* 0x004fe20000000000 */
[----:B----4-:R-:W-:Y:S01]  /*a770*/  SHF.R.U64 R5, R4, R24, R5 ;  /* 0x0000001804057219 */ /* 0x010fe20000001205 */
[----:B------:R-:W-:Y:S01]  /*a780*/  IMAD.MOV R19, RZ, RZ, -R19 ;  /* 0x000000ffff137224 */ /* 0x000fe200078e0a13 */
[----:B------:R-:W-:-:S03]  /*a790*/  LOP3.LUT R4, R15, R20, RZ, 0xc0, !PT ;  /* 0x000000140f047212 */ /* 0x000fc600078ec0ff */
[----:B------:R-:W-:Y:S02]  /*a7a0*/  IMAD.MOV R7, RZ, RZ, -R5 ;  /* 0x000000ffff077224 */ /* 0x000fe400078e0a05 */
[----:B------:R-:W-:Y:S01]  /*a7b0*/  IMAD R30, R30, R5, R4 ;  /* 0x000000051e1e7224 */ /* 0x000fe200078e0204 */
[----:B------:R-:W-:Y:S01]  /*a7c0*/  LOP3.LUT R5, R12, R9, RZ, 0xc0, !PT ;  /* 0x000000090c057212 */ /* 0x000fe200078ec0ff */
[----:B0-----:R-:W-:Y:S02]  /*a7d0*/  IMAD R4, R7, R29, R14 ;  /* 0x0000001d07047224 */ /* 0x001fe400078e020e */
[----:B------:R-:W-:Y:S02]  /*a7e0*/  @P0 IMAD R23, R21, R19, R6 ;  /* 0x0000001315170224 */ /* 0x000fe400078e0206 */
[----:B------:R-:W-:Y:S02]  /*a7f0*/  IMAD R5, R4, R22, R5 ;  /* 0x0000001604057224 */ /* 0x000fe400078e0205 */
[----:B------:R-:W-:-:S02]  /*a800*/  IMAD R30, R30, R32, R23 ;  /* 0x000000201e1e7224 */ /* 0x000fc400078e0217 */
[----:B------:R-:W-:-:S03]  /*a810*/  IMAD.MOV.U32 R7, RZ, RZ, 0x1 ;  /* 0x00000001ff077424 */ /* 0x000fc600078e00ff */
[----:B------:R-:W-:Y:S02]  /*a820*/  SEL R29, R5, R30, !P0 ;  /* 0x0000001e051d7207 */ /* 0x000fe40004000000 */
[----:B------:R-:W-:-:S07]  /*a830*/  SEL R30, R30, R5, !P0 ;  /* 0x000000051e1e7207 */ /* 0x000fce0004000000 */
.L_x_180:
[----:B------:R-:W-:-:S08]  /*a840*/  NOP ;  /* 0x0000000000007918 */ /* 0x000fd00000000000 */
[----:B------:R-:W0:-:S00]  /*a850*/  USETMAXREG.DEALLOC.CTAPOOL 0x28 ;  /* 0x00000028000079c8 */ /* 0x000e0000080e0500 */
[----:B0-----:R-:W-:-:S13]  /*a860*/  ISETP.NE.AND P0, PT, R3, RZ, PT ;  /* 0x000000ff0300720c */ /* 0x001fda0003f05270 */
[----:B------:R-:W-:Y:S05]  /*a870*/  @P0 EXIT ;  /* 0x000000000000094d */ /* 0x000fea0003800000 */
[----:B------:R-:W-:Y:S01]  /*a880*/  LOP3.LUT P0, RZ, R7, 0xff, RZ, 0xc0, !PT ;  /* 0x000000ff07ff7812 */ /* 0x000fe2000780c0ff */
[----:B------:R-:W-:Y:S02]  /*a890*/  IMAD.MOV.U32 R26, RZ, RZ, 0x1 ;  /* 0x00000001ff1a7424 */ /* 0x000fe400078e00ff */
[----:B------:R-:W-:-:S10]  /*a8a0*/  IMAD.MOV.U32 R27, RZ, RZ, RZ ;  /* 0x000000ffff1b7224 */ /* 0x000fd400078e00ff */
[----:B------:R-:W-:Y:S05]  /*a8b0*/  @!P0 BRA `(.L_x_183) ;  /* 0x0000000c00c48947 */ /* 0x000fea0003800000 */
[----:B------:R-:W0:Y:S01]  /*a8c0*/  LDC R3, c[0x0][0x28c] ;  /* 0x0000a300ff037b82 */ /* 0x000e220000000800 */
[C---:B------:R-:W-:Y:S01]  /*a8d0*/  ISETP.NE.AND P1, PT, R31.reuse, RZ, PT ;  /* 0x000000ff1f00720c */ /* 0x040fe20003f25270 */
[----:B------:R-:W-:Y:S01]  /*a8e0*/  ULDC UR41, c[0x0][0x658] ;  /* 0x0001960000297ab9 */ /* 0x000fe20000000800 */
[----:B------:R-:W-:Y:S01]  /*a8f0*/  LOP3.LUT P0, RZ, R0, 0x1f, RZ, 0xc0, !PT ;  /* 0x0000001f00ff7812 */ /* 0x000fe2000780c0ff */
[----:B------:R-:W-:Y:S01]  /*a900*/  UMOV UR4, 0xffffffff ;  /* 0xffffffff00047882 */ /* 0x000fe20000000000 */
[----:B------:R-:W-:Y:S01]  /*a910*/  P2R R0, PR, RZ, 0x2 ;  /* 0x00000002ff007803 */ /* 0x000fe20000000000 */
[----:B------:R-:W-:Y:S01]  /*a920*/  BSSY B7, `(.L_x_183) ;  /* 0x00000ea000077945 */ /* 0x000fe20003800000 */
[----:B------:R-:W-:Y:S01]  /*a930*/  ISETP.NE.OR P0, PT, R31, RZ, !P0 ;  /* 0x000000ff1f00720c */ /* 0x000fe20004705670 */
[----:B------:R-:W-:Y:S01]  /*a940*/  USHF.L.U32 UR4, UR4, UR41, URZ ;  /* 0x0000002904047299 */ /* 0x000fe2000800063f */
[----:B------:R-:W-:Y:S01]  /*a950*/  IMAD.MOV.U32 R23, RZ, RZ, 0x1 ;  /* 0x00000001ff177424 */ /* 0x000fe200078e00ff */
[----:B------:R-:W-:Y:S01]  /*a960*/  LOP3.LUT R25, R18, 0x2, RZ, 0xfc, !PT ;  /* 0x0000000212197812 */ /* 0x000fe200078efcff */
[----:B------:R-:W-:Y:S01]  /*a970*/  IMAD.MOV.U32 R26, RZ, RZ, 0x1 ;  /* 0x00000001ff1a7424 */ /* 0x000fe200078e00ff */
[----:B------:R-:W-:Y:S01]  /*a980*/  P2R R32, PR, RZ, 0x1 ;  /* 0x00000001ff207803 */ /* 0x000fe20000000000 */
[----:B------:R-:W-:Y:S01]  /*a990*/  IMAD.MOV.U32 R27, RZ, RZ, RZ ;  /* 0x000000ffff1b7224 */ /* 0x000fe200078e00ff */
[----:B------:R-:W-:Y:S01]  /*a9a0*/  ULDC UR40, c[0x0][0x600] ;  /* 0x0001800000287ab9 */ /* 0x000fe20000000800 */
[----:B------:R-:W-:Y:S01]  /*a9b0*/  UMOV UR5, 0x1 ;  /* 0x0000000100057882 */ /* 0x000fe20000000000 */
[----:B------:R-:W-:-:S02]  /*a9c0*/  UIADD3 UR40, UR40, -0x1, URZ ;  /* 0xffffffff28287890 */ /* 0x000fc4000fffe03f */
[----:B------:R-:W-:Y:S02]  /*a9d0*/  USHF.L.U32 UR41, UR5, UR41, URZ ;  /* 0x0000002905297299 */ /* 0x000fe4000800063f */
[----:B------:R-:W-:Y:S01]  /*a9e0*/  ULOP3.LUT UR43, URZ, UR4, URZ, 0x33, !UPT ;  /* 0x000000043f2b7292 */ /* 0x000fe2000f8e333f */
[----:B------:R-:W-:Y:S01]  /*a9f0*/  ULDC.64 UR36, c[0x0][0x198] ;  /* 0x0000660000247ab9 */ /* 0x000fe20000000a00 */
[----:B0-----:R-:W-:-:S05]  /*aa00*/  VIADD R3, R3, 0x7f ;  /* 0x0000007f03037836 */ /* 0x001fca0000000000 */
[----:B------:R-:W-:-:S04]  /*aa10*/  SHF.R.S32.HI R0, RZ, 0x1f, R3 ;  /* 0x0000001fff007819 */ /* 0x000fc80000011403 */
[----:B------:R-:W-:-:S04]  /*aa20*/  LEA.HI R0, R0, R3, RZ, 0x7 ;  /* 0x0000000300007211 */ /* 0x000fc800078f38ff */
[----:B------:R-:W-:-:S05]  /*aa30*/  SHF.R.S32.HI R24, RZ, 0x7, R0 ;  /* 0x00000007ff187819 */ /* 0x000fca0000011400 */
[----:B------:R-:W-:-:S07]  /*aa40*/  VIADD R22, R24, 0x1 ;  /* 0x0000000118167836 */ /* 0x000fce0000000000 */
.L_x_197:
[----:B------:R-:W-:-:S03]  /*aa50*/  UMOV UR4, 0xffffffff ;  /* 0xffffffff00047882 */ /* 0x000fc60000000000 */
[----:B------:R-:W-:Y:S05]  /*aa60*/  BRA.DIV UR4, `(.L_x_184) ;  /* 0x0000001604187947 */ /* 0x000fea000b800000 */
[----:B------:R-:W-:-:S13]  /*aa70*/  ELECT P6, URZ, PT ;  /* 0x00000000003f782f */ /* 0x000fda00038c0000 */
.L_x_219:
[----:B------:R-:W-:Y:S04]  /*aa80*/  BSSY B6, `(.L_x_185) ;  /* 0x0000060000067945 */ /* 0x000fe80003800000 */
[----:B------:R-:W-:Y:S05]  /*aa90*/  @!P6 BRA `(.L_x_186) ;  /* 0x000000040078e947 */ /* 0x000fea0003800000 */
[----:B------:R-:W0:Y:S01]  /*aaa0*/  S2R R0, SR_CgaCtaId ;  /* 0x0000000000007919 */ /* 0x000e220000008800 */
[----:B------:R-:W-:-:S04]  /*aab0*/  MOV R19, 0x400 ;  /* 0x0000040000137802 */ /* 0x000fc80000000f00 */
[----:B0-----:R-:W-:-:S05]  /*aac0*/  LEA R19, R0, R19, 0x18 ;  /* 0x0000001300137211 */ /* 0x001fca00078ec0ff */
[----:B------:R-:W-:-:S05]  /*aad0*/  VIADD R0, R19, 0x800 ;  /* 0x0000080013007836 */ /* 0x000fca0000000000 */
[----:B------:R-:W-:-:S13]  /*aae0*/  LOP3.LUT P0, RZ, R0, 0x3ff, RZ, 0xc0, !PT ;  /* 0x000003ff00ff7812 */ /* 0x000fda000780c0ff */
[----:B------:R-:W-:Y:S05]  /*aaf0*/  @!P0 BRA `(.L_x_187) ;  /* 0x0000000000408947 */ /* 0x000fea0003800000 */
[----:B------:R-:W-:Y:S01]  /*ab00*/  MOV R14, 0x0 ;  /* 0x00000000000e7802 */ /* 0x000fe20000000f00 */
[----:B------:R-:W-:Y:S01]  /*ab10*/  ULDC.64 UR4, c[0x4][0x78] ;  /* 0x01001e0000047ab9 */ /* 0x000fe20000000a00 */
[----:B------:R-:W-:Y:S01]  /*ab20*/  ULDC.64 UR6, c[0x4][0x8] ;  /* 0x0100020000067ab9 */ /* 0x000fe20000000a00 */
[----:B------:R-:W-:Y:S02]  /*ab30*/  IMAD.U32 R4, RZ, RZ, UR4 ;  /* 0x00000004ff047e24 */ /* 0x000fe4000f8e00ff */
[----:B------:R-:W-:Y:S01]  /*ab40*/  IMAD.U32 R5, RZ, RZ, UR5 ;  /* 0x00000005ff057e24 */ /* 0x000fe2000f8e00ff */
[----:B------:R-:W0:Y:S01]  /*ab50*/  LDC.64 R14, c[0x4][R14] ;  /* 0x010000000e0e7b82 */ /* 0x000e220000000a00 */
[----:B------:R-:W-:Y:S01]  /*ab60*/  ULDC.64 UR4, c[0x4][0x80] ;  /* 0x0100200000047ab9 */ /* 0x000fe20000000a00 */
[----:B------:R-:W-:Y:S02]  /*ab70*/  IMAD.U32 R10, RZ, RZ, UR6 ;  /* 0x00000006ff0a7e24 */ /* 0x000fe4000f8e00ff */
[----:B------:R-:W-:-:S02]  /*ab80*/  IMAD.U32 R6, RZ, RZ, UR4 ;  /* 0x00000004ff067e24 */ /* 0x000fc4000f8e00ff */
[----:B------:R-:W-:Y:S02]  /*ab90*/  IMAD.U32 R7, RZ, RZ, UR5 ;  /* 0x00000005ff077e24 */ /* 0x000fe4000f8e00ff */
[----:B------:R-:W-:Y:S02]  /*aba0*/  IMAD.U32 R11, RZ, RZ, UR7 ;  /* 0x00000007ff0b7e24 */ /* 0x000fe4000f8e00ff */
[----:B------:R-:W-:Y:S02]  /*abb0*/  IMAD.MOV.U32 R8, RZ, RZ, 0x70 ;  /* 0x00000070ff087424 */ /* 0x000fe400078e00ff */
[----:B------:R-:W-:Y:S02]  /*abc0*/  IMAD.MOV.U32 R12, RZ, RZ, 0x1 ;  /* 0x00000001ff0c7424 */ /* 0x000fe400078e00ff */
[----:B------:R-:W-:-:S07]  /*abd0*/  IMAD.MOV.U32 R13, RZ, RZ, RZ ;  /* 0x000000ffff0d7224 */ /* 0x000fce00078e00ff */
[----:B------:R-:W-:-:S07]  /*abe0*/  LEPC R20, `(.L_x_187) ;  /* 0x000000001014794e */ /* 0x000fce0000000000 */
[----:B0-----:R-:W-:Y:S05]  /*abf0*/  CALL.ABS.NOINC R14 ;  /* 0x000000000e007343 */ /* 0x001fea0003c00000 */
.L_x_187:
        /* <DEDUP_REMOVED lines=19> */
.L_x_188:
[----:B------:R-:W0:Y:S02]  /*ad30*/  LDC R0, c[0x0][0x28c] ;  /* 0x0000a300ff007b82 */ /* 0x000e240000000800 */
[----:B0-----:R-:W-:-:S13]  /*ad40*/  ISETP.GE.AND P0, PT, R0, 0x1, PT ;  /* 0x000000010000780c */ /* 0x001fda0003f06270 */
[----:B------:R-:W-:Y:S05]  /*ad50*/  @!P0 BRA `(.L_x_186) ;  /* 0x0000000000c88947 */ /* 0x000fea0003800000 */
[----:B------:R-:W-:Y:S02]  /*ad60*/  IMAD.SHL.U32 R29, R29, 0x80, RZ ;  /* 0x000000801d1d7824 */ /* 0x000fe400078e00ff */
[----:B------:R-:W-:Y:S02]  /*ad70*/  IMAD.SHL.U32 R30, R30, 0x80, RZ ;  /* 0x000000801e1e7824 */ /* 0x000fe400078e00ff */
[----:B------:R-:W-:Y:S02]  /*ad80*/  IMAD.MOV.U32 R7, RZ, RZ, RZ ;  /* 0x000000ffff077224 */ /* 0x000fe400078e00ff */
[----:B------:R-:W-:Y:S02]  /*ad90*/  IMAD.MOV.U32 R0, RZ, RZ, R22 ;  /* 0x000000ffff007224 */ /* 0x000fe400078e0016 */
[----:B------:R-:W-:Y:S02]  /*ada0*/  IMAD.MOV.U32 R3, RZ, RZ, R26 ;  /* 0x000000ffff037224 */ /* 0x000fe400078e001a */
[----:B------:R-:W-:-:S07]  /*adb0*/  IMAD.MOV.U32 R4, RZ, RZ, R27 ;  /* 0x000000ffff047224 */ /* 0x000fce00078e001b */
.L_x_192:
[----:B------:R-:W-:Y:S01]  /*adc0*/  IMAD R8, R4, 0x8, R19 ;  /* 0x0000000804087824 */ /* 0x000fe200078e0213 */
[----:B------:R-:W-:Y:S02]  /*add0*/  SHF.L.U32 R5, R3, 0x1f, RZ ;  /* 0x0000001f03057819 */ /* 0x000fe400000006ff */
[----:B------:R-:W-:Y:S02]  /*ade0*/  ISETP.NE.AND P1, PT, R31, RZ, PT ;  /* 0x000000ff1f00720c */ /* 0x000fe40003f25270 */
[----:B------:R-:W0:Y:S11]  /*adf0*/  SYNCS.PHASECHK.TRANS64.TRYWAIT P0, [R8+URZ+0x38], R5 ;  /* 0x00003805080075a7 */ /* 0x000e36000800017f */
[----:B------:R-:W1:Y:S01]  /*ae00*/  @!P1 LDC R6, c[0x0][0x500] ;  /* 0x00014000ff069b82 */ /* 0x000e620000000800 */
[----:B0-----:R-:W-:Y:S05]  /*ae10*/  @!P0 BRA `(.L_x_189) ;  /* 0x00000010004c8947 */ /* 0x001fea0003800000 */
.L_x_220:
[----:B------:R-:W-:Y:S02]  /*ae20*/  ISETP.NE.AND P0, PT, R31, RZ, PT ;  /* 0x000000ff1f00720c */ /* 0x000fe40003f05270 */
[----:B0-----:R-:W-:-:S11]  /*ae30*/  PRMT R5, R25, 0x9910, RZ ;  /* 0x0000991019057816 */ /* 0x001fd600000000ff */
[----:B-1----:R0:W-:Y:S01]  /*ae40*/  @!P0 SYNCS.ARRIVE.TRANS64 RZ, [R8+URZ], R6 ;  /* 0x0000000608ff89a7 */ /* 0x0021e2000800003f */
[----:B------:R-:W-:-:S13]  /*ae50*/  ISETP.NE.AND P0, PT, R5, 0x2, PT ;  /* 0x000000020500780c */ /* 0x000fda0003f05270 */
[----:B0-----:R-:W-:Y:S05]  /*ae60*/  @P0 BRA `(.L_x_190) ;  /* 0x0000000000040947 */ /* 0x001fea0003800000 */
[----:B------:R-:W-:Y:S01]  /*ae70*/  BPT.TRAP 0x1 ;  /* 0x000000040000795c */ /* 0x000fe20000300000 */
.L_x_190:
[----:B------:R-:W-:-:S13]  /*ae80*/  ISETP.NE.AND P0, PT, R32, RZ, PT ;  /* 0x000000ff2000720c */ /* 0x000fda0003f05270 */
[----:B------:R-:W-:Y:S05]  /*ae90*/  @P0 BRA `(.L_x_191) ;  /* 0x0000000000040947 */ /* 0x000fea0003800000 */
[----:B------:R-:W-:Y:S01]  /*aea0*/  BPT.TRAP 0x1 ;  /* 0x000000040000795c */ /* 0x000fe20000300000 */
.L_x_191:
[----:B------:R-:W-:Y:S01]  /*aeb0*/  IMAD R5, R4, 0x4000, R19 ;  /* 0x0000400004057824 */ /* 0x000fe200078e0213 */
[----:B------:R-:W-:Y:S01]  /*aec0*/  R2UR UR9, R8 ;  /* 0x00000000080972ca */ /* 0x000fe200000e0000 */
[----:B------:R-:W-:Y:S01]  /*aed0*/  VIADD R0, R0, 0xffffffff ;  /* 0xffffffff00007836 */ /* 0x000fe20000000000 */
[----:B------:R-:W-:Y:S01]  /*aee0*/  UIADD3 UR4, UP0, UR36, 0xf0, URZ ;  /* 0x000000f024047890 */ /* 0x000fe2000ff1e03f */
[----:B------:R-:W-:Y:S01]  /*aef0*/  R2UR UR10, R30 ;  /* 0x000000001e0a72ca */ /* 0x000fe200000e0000 */
[----:B------:R-:W-:Y:S01]  /*af00*/  UIADD3 UR16, UP1, UR36, 0x1f0, URZ ;  /* 0x000001f024107890 */ /* 0x000fe2000ff3e03f */
[----:B------:R-:W-:Y:S01]  /*af10*/  R2UR UR8, R5 ;  /* 0x00000000050872ca */ /* 0x000fe200000e0000 */
[----:B------:R-:W-:Y:S01]  /*af20*/  UIADD3.X UR5, URZ, UR37, URZ, UP0, !UPT ;  /* 0x000000253f057290 */ /* 0x000fe200087fe43f */
[----:B------:R-:W-:Y:S01]  /*af30*/  R2UR UR11, R7 ;  /* 0x00000000070b72ca */ /* 0x000fe200000e0000 */
[----:B------:R-:W-:Y:S01]  /*af40*/  VIADD R4, R4, 0x1 ;  /* 0x0000000104047836 */ /* 0x000fe20000000000 */
[----:B------:R-:W-:Y:S01]  /*af50*/  R2UR UR12, R28 ;  /* 0x000000001c0c72ca */ /* 0x000fe200000e0000 */
[----:B------:R-:W-:Y:S01]  /*af60*/  UIADD3.X UR17, URZ, UR37, URZ, UP1, !UPT ;  /* 0x000000253f117290 */ /* 0x000fe20008ffe43f */
[----:B------:R-:W-:Y:S01]  /*af70*/  R2UR UR15, R29 ;  /* 0x000000001d0f72ca */ /* 0x000fe200000e0000 */
[----:B------:R-:W-:Y:S01]  /*af80*/  UMOV UR6, 0x0 ;  /* 0x0000000000067882 */ /* 0x000fe20000000000 */
[----:B------:R-:W-:Y:S01]  /*af90*/  ISETP.GT.AND P1, PT, R0, 0x1, PT ;  /* 0x000000010000780c */ /* 0x000fe20003f24270 */
[----:B------:R-:W-:Y:S01]  /*afa0*/  UMOV UR7, 0x10000000 ;  /* 0x1000000000077882 */ /* 0x000fe20000000000 */
[----:B------:R-:W-:Y:S01]  /*afb0*/  ISETP.NE.AND P0, PT, R4, 0x7, PT ;  /* 0x000000070400780c */ /* 0x000fe20003f05270 */
[----:B------:R-:W-:-:S02]  /*afc0*/  VIADD R7, R7, 0x80 ;  /* 0x0000008007077836 */ /* 0x000fc40000000000 */
[----:B------:R-:W-:Y:S01]  /*afd0*/  UIADD3 UR13, UR8, 0x800, URZ ;  /* 0x00000800080d7890 */ /* 0x000fe2000fffe03f */
[----:B------:R-:W-:Y:S01]  /*afe0*/  SEL R6, RZ, 0x1, P0 ;  /* 0x00000001ff067807 */ /* 0x000fe20000000000 */
[----:B------:R-:W-:Y:S01]  /*aff0*/  UIADD3 UR14, UR8, 0x1c800, URZ ;  /* 0x0001c800080e7890 */ /* 0x000fe2000fffe03f */
[----:B------:R-:W-:Y:S02]  /*b000*/  SEL R4, R4, RZ, P0 ;  /* 0x000000ff04047207 */ /* 0x000fe40000000000 */
[----:B------:R-:W-:Y:S02]  /*b010*/  LOP3.LUT R3, R3, R6, RZ, 0x3c, !PT ;  /* 0x0000000603037212 */ /* 0x000fe400078e3cff */
[----:B------:R-:W-:Y:S02]  /*b020*/  UMOV UR8, UR13 ;  /* 0x0000000d00087c82 */ /* 0x000fe40008000000 */
[----:B------:R0:W-:Y:S02]  /*b030*/  UTMALDG.3D [UR8], [UR4], desc[UR6] ;  /* 0x00000608040075b4 */ /* 0x0001e40008011000 */
[----:B0-----:R-:W-:Y:S01]  /*b040*/  UMOV UR8, UR14 ;  /* 0x0000000e00087c82 */ /* 0x001fe20008000000 */
[----:B------:R-:W-:-:S02]  /*b050*/  UMOV UR10, UR15 ;  /* 0x0000000f000a7c82 */ /* 0x000fc40008000000 */
[----:B------:R0:W-:Y:S02]  /*b060*/  UTMALDG.3D [UR8], [UR16], desc[UR6] ;  /* 0x00000608100075b4 */ /* 0x0001e40008011000 */
[----:B0-----:R-:W-:Y:S05]  /*b070*/  @P1 BRA `(.L_x_192) ;  /* 0xfffffffc00501947 */ /* 0x001fea000383ffff */
.L_x_186:
[----:B------:R-:W-:Y:S05]  /*b080*/  BSYNC B6 ;  /* 0x0000000000067941 */ /* 0x000fea0003800000 */
.L_x_185:
[----:B------:R-:W-:Y:S01]  /*b090*/  LOP3.LUT P2, RZ, R23, 0xff, RZ, 0xc0, !PT ;  /* 0x000000ff17ff7812 */ /* 0x000fe2000784c0ff */
[C---:B------:R-:W-:Y:S01]  /*b0a0*/  IMAD.IADD R0, R24.reuse, 0x1, R27 ;  /* 0x0000000118007824 */ /* 0x040fe200078e021b */
[----:B------:R-:W-:Y:S01]  /*b0b0*/  ULDC.64 UR4, c[0x0][0x650] ;  /* 0x0001940000047ab9 */ /* 0x000fe20000000a00 */
[----:B------:R-:W-:Y:S01]  /*b0c0*/  ISETP.GE.U32.AND P1, PT, R24, 0x7, PT ;  /* 0x000000071800780c */ /* 0x000fe20003f26070 */
[----:B------:R-:W-:Y:S01]  /*b0d0*/  BSSY B0, `(.L_x_193) ;  /* 0x000006c000007945 */ /* 0x000fe20003800000 */
[C---:B------:R-:W-:Y:S01]  /*b0e0*/  IMAD.WIDE.U32 R4, R0.reuse, 0x24924925, RZ ;  /* 0x2492492500047825 */ /* 0x040fe200078e00ff */
[C---:B------:R-:W-:Y:S02]  /*b0f0*/  ISETP.GT.U32.AND P0, PT, R0.reuse, 0x6, PT ;  /* 0x000000060000780c */ /* 0x040fe40003f04070 */
[----:B------:R-:W-:Y:S01]  /*b100*/  PRMT R23, RZ, 0x7610, R23 ;  /* 0x00007610ff177816 */ /* 0x000fe20000000017 */
[----:B------:R-:W-:Y:S01]  /*b110*/  IMAD.IADD R4, R0, 0x1, -R5 ;  /* 0x0000000100047824 */ /* 0x000fe200078e0a05 */
[----:B------:R-:W-:Y:S01]  /*b120*/  ISETP.LT.U32.AND P0, PT, R24, 0x7, P0 ;  /* 0x000000071800780c */ /* 0x000fe20000701070 */
[----:B------:R-:W-:-:S02]  /*b130*/  IMAD.MOV.U32 R30, RZ, RZ, -0x1 ;  /* 0xffffffffff1e7424 */ /* 0x000fc400078e00ff */
[----:B------:R-:W0:Y:S01]  /*b140*/  @P2 S2R R6, SR_CgaCtaId ;  /* 0x0000000000062919 */ /* 0x000e220000008800 */
[----:B------:R-:W-:Y:S01]  /*b150*/  @P2 MOV R3, 0x400 ;  /* 0x0000040000032802 */ /* 0x000fe20000000f00 */
[----:B------:R-:W-:Y:S01]  /*b160*/  IMAD.MOV.U32 R29, RZ, RZ, -0x1 ;  /* 0xffffffffff1d7424 */ /* 0x000fe200078e00ff */
[----:B------:R-:W-:Y:S01]  /*b170*/  LEA.HI R4, R4, R5, RZ, 0x1f ;  /* 0x0000000504047211 */ /* 0x000fe200078ff8ff */
[----:B------:R-:W-:-:S03]  /*b180*/  IMAD.MOV.U32 R28, RZ, RZ, -0x1 ;  /* 0xffffffffff1c7424 */ /* 0x000fc600078e00ff */
[----:B------:R-:W-:Y:S02]  /*b190*/  SHF.R.U32.HI R27, RZ, 0x2, R4 ;  /* 0x00000002ff1b7819 */ /* 0x000fe40000011604 */
[----:B0-----:R-:W-:Y:S02]  /*b1a0*/  @P2 LEA R6, R6, R3, 0x18 ;  /* 0x0000000306062211 */ /* 0x001fe400078ec0ff */
[----:B------:R-:W-:Y:S02]  /*b1b0*/  SEL R3, RZ, 0x1, !P0 ;  /* 0x00000001ff037807 */ /* 0x000fe40004000000 */
[----:B------:R-:W-:Y:S01]  /*b1c0*/  IADD3 R16, P0, R16, UR38, RZ ;  /* 0x0000002610107c10 */ /* 0x000fe2000ff1e0ff */
[----:B------:R0:W-:Y:S01]  /*b1d0*/  @P2 SYNCS.ARRIVE.TRANS64.A1T0 RZ, [R6+URZ+0x88], RZ ;  /* 0x000088ff06ff29a7 */ /* 0x0001e2000810003f */
[----:B------:R-:W-:Y:S02]  /*b1e0*/  LOP3.LUT R26, R26, R3, RZ, 0x3c, !PT ;  /* 0x000000031a1a7212 */ /* 0x000fe400078e3cff */
[----:B------:R-:W-:-:S02]  /*b1f0*/  IADD3.X R17, R17, UR42, RZ, P0, !PT ;  /* 0x0000002a11117c10 */ /* 0x000fc400087fe4ff */
[----:B------:R-:W-:Y:S02]  /*b200*/  ISETP.GE.U32.AND P0, PT, R16, UR4, PT ;  /* 0x0000000410007c0c */ /* 0x000fe4000bf06070 */
[----:B------:R-:W-:Y:S01]  /*b210*/  @P1 LOP3.LUT R26, R26, 0x1, R27, 0x78, !PT ;  /* 0x000000011a1a1812 */ /* 0x000fe200078e781b */
[--C-:B------:R-:W-:Y:S01]  /*b220*/  IMAD R27, R27, -0x7, R0.reuse ;  /* 0xfffffff91b1b7824 */ /* 0x100fe200078e0200 */
[----:B------:R-:W-:Y:S02]  /*b230*/  ISETP.GE.U32.AND.EX P0, PT, R17, UR5, PT, P0 ;  /* 0x0000000511007c0c */ /* 0x000fe4000bf06100 */
[----:B------:R-:W-:-:S11]  /*b240*/  PRMT R0, RZ, 0x7610, R0 ;  /* 0x00007610ff007816 */ /* 0x000fd60000000000 */
[----:B0-----:R-:W-:Y:S05]  /*b250*/  @P0 BRA `(.L_x_194) ;  /* 0x00000004004c0947 */ /* 0x001fea0003800000 */
[----:B------:R-:W-:Y:S01]  /*b260*/  ULDC.64 UR4, c[0x0][0x628] ;  /* 0x00018a0000047ab9 */ /* 0x000fe20000000a00 */
[----:B------:R-:W0:Y:S01]  /*b270*/  S2R R10, SR_CTAID.X ;  /* 0x00000000000a7919 */ /* 0x000e220000002500 */
[----:B------:R-:W-:Y:S01]  /*b280*/  ISETP.NE.U32.AND P0, PT, RZ, UR4, PT ;  /* 0x00000004ff007c0c */ /* 0x000fe2000bf05070 */
[----:B------:R-:W-:Y:S01]  /*b290*/  ULDC UR7, c[0x0][0x630] ;  /* 0x00018c0000077ab9 */ /* 0x000fe20000000800 */
[----:B------:R-:W-:Y:S01]  /*b2a0*/  IMAD.MOV.U32 R4, RZ, RZ, R16 ;  /* 0x000000ffff047224 */ /* 0x000fe200078e0010 */
[----:B------:R-:W1:Y:S01]  /*b2b0*/  S2R R0, SR_CTAID.Y ;  /* 0x0000000000007919 */ /* 0x000e620000002600 */
[----:B------:R-:W-:Y:S01]  /*b2c0*/  ISETP.NE.AND.EX P0, PT, RZ, UR5, PT, P0 ;  /* 0x00000005ff007c0c */ /* 0x000fe2000bf05300 */
[----:B------:R-:W-:-:S12]  /*b2d0*/  IMAD.MOV.U32 R5, RZ, RZ, R17 ;  /* 0x000000ffff057224 */ /* 0x000fd800078e0011 */
[----:B------:R-:W-:Y:S05]  /*b2e0*/  @!P0 BRA `(.L_x_195) ;  /* 0x0000000000288947 */ /* 0x000fea0003800000 */
[----:B------:R-:W-:Y:S02]  /*b2f0*/  ULDC UR6, c[0x0][0x634] ;  /* 0x00018d0000067ab9 */ /* 0x000fe40000000800 */
[----:B------:R-:W-:-:S05]  /*b300*/  IADD3 R9, P0, R16, UR6, RZ ;  /* 0x0000000610097c10 */ /* 0x000fca000ff1e0ff */
[----:B------:R-:W-:-:S04]  /*b310*/  IMAD.X R3, RZ, RZ, R17, P0 ;  /* 0x000000ffff037224 */ /* 0x000fc800000e0611 */
[----:B------:R-:W-:-:S04]  /*b320*/  IMAD.WIDE.U32 R6, R3, UR4, RZ ;  /* 0x0000000403067c25 */ /* 0x000fc8000f8e00ff */
[----:B------:R-:W-:-:S04]  /*b330*/  IMAD.WIDE.U32 R6, P0, R9, UR5, R6 ;  /* 0x0000000509067c25 */ /* 0x000fc8000f800006 */
[----:B------:R-:W-:-:S04]  /*b340*/  IMAD.WIDE.U32 R8, R9, UR4, RZ ;  /* 0x0000000409087c25 */ /* 0x000fc8000f8e00ff */
[----:B------:R-:W-:Y:S01]  /*b350*/  IMAD.X R5, RZ, RZ, RZ, P0 ;  /* 0x000000ffff057224 */ /* 0x000fe200000e06ff */
[----:B------:R-:W-:Y:S01]  /*b360*/  IADD3 RZ, P0, R9, R6, RZ ;  /* 0x0000000609ff7210 */ /* 0x000fe20007f1e0ff */
[----:B------:R-:W-:-:S04]  /*b370*/  IMAD.MOV.U32 R4, RZ, RZ, R7 ;  /* 0x000000ffff047224 */ /* 0x000fc800078e0007 */
[----:B------:R-:W-:-:S08]  /*b380*/  IMAD.WIDE.U32.X R4, R3, UR5, R4, P0 ;  /* 0x0000000503047c25 */ /* 0x000fd000080e0404 */
.L_x_195:
[--C-:B------:R-:W-:Y:S01]  /*b390*/  SHF.R.U64 R28, R4, UR7, R5.reuse ;  /* 0x00000007041c7c19 */ /* 0x100fe20008001205 */
[----:B------:R-:W-:Y:S01]  /*b3a0*/  ULDC.64 UR4, c[0x0][0x620] ;  /* 0x0001880000047ab9 */ /* 0x000fe20000000a00 */
[----:B------:R-:W-:Y:S01]  /*b3b0*/  SHF.R.U32.HI R3, RZ, UR7, R5 ;  /* 0x00000007ff037c19 */ /* 0x000fe20008011605 */
[----:B------:R-:W2:Y:S01]  /*b3c0*/  LDC R15, c[0x0][0x144] ;  /* 0x00005100ff0f7b82 */ /* 0x000ea20000000800 */
[----:B------:R-:W-:Y:S01]  /*b3d0*/  IADD3 R6, P0, RZ, -R28, RZ ;  /* 0x8000001cff067210 */ /* 0x000fe20007f1e0ff */
[----:B------:R-:W-:Y:S01]  /*b3e0*/  ULDC.64 UR8, c[0x0][0x640] ;  /* 0x0001900000087ab9 */ /* 0x000fe20000000a00 */
[----:B0-----:R-:W-:Y:S01]  /*b3f0*/  I2FP.F32.U32 R7, R10 ;  /* 0x0000000a00077245 */ /* 0x001fe20000201000 */
[----:B------:R-:W-:Y:S02]  /*b400*/  ULDC UR6, c[0x0][0x608] ;  /* 0x0001820000067ab9 */ /* 0x000fe40000000800 */
[----:B------:R-:W-:Y:S01]  /*b410*/  IMAD.X R3, RZ, RZ, ~R3, P0 ;  /* 0x000000ffff037224 */ /* 0x000fe200000e0e03 */
[----:B------:R-:W-:Y:S01]  /*b420*/  ISETP.NE.U32.AND P0, PT, RZ, UR8, PT ;  /* 0x00000008ff007c0c */ /* 0x000fe2000bf05070 */
[----:B------:R-:W-:Y:S01]  /*b430*/  IMAD.WIDE.U32 R4, R6, UR4, R16 ;  /* 0x0000000406047c25 */ /* 0x000fe2000f8e0010 */
[----:B------:R-:W0:Y:S02]  /*b440*/  LDC R9, c[0x0][0x148] ;  /* 0x00005200ff097b82 */ /* 0x000e240000000800 */
[----:B------:R-:W-:Y:S01]  /*b450*/  ISETP.NE.AND.EX P0, PT, RZ, UR9, PT, P0 ;  /* 0x00000009ff007c0c */ /* 0x000fe2000bf05300 */
[----:B------:R-:W-:Y:S01]  /*b460*/  IMAD R3, R3, UR4, RZ ;  /* 0x0000000403037c24 */ /* 0x000fe2000f8e02ff */
[----:B------:R-:W-:-:S02]  /*b470*/  ULDC UR4, c[0x0][0x150] ;  /* 0x0000540000047ab9 */ /* 0x000fc40000000800 */
[----:B------:R-:W-:Y:S01]  /*b480*/  FMUL R7, R7, UR4 ;  /* 0x0000000407077c20 */ /* 0x000fe20008400000 */
[----:B------:R-:W-:Y:S01]  /*b490*/  IMAD R3, R6, UR5, R3 ;  /* 0x0000000506037c24 */ /* 0x000fe2000f8e0203 */
[----:B------:R-:W-:Y:S01]  /*b4a0*/  ULDC UR4, c[0x0][0x618] ;  /* 0x0001860000047ab9 */ /* 0x000fe20000000800 */
[----:B------:R-:W-:Y:S02]  /*b4b0*/  ULDC UR5, c[0x0][0x154] ;  /* 0x0000550000057ab9 */ /* 0x000fe40000000800 */
[----:B------:R-:W-:Y:S01]  /*b4c0*/  IMAD.IADD R5, R5, 0x1, R3 ;  /* 0x0000000105057824 */ /* 0x000fe200078e0203 */
[----:B------:R-:W3:Y:S04]  /*b4d0*/  F2I.U32.TRUNC.NTZ R7, R7 ;  /* 0x0000000700077305 */ /* 0x000ee8000020f000 */
[----:B------:R-:W-:-:S02]  /*b4e0*/  SHF.R.U64 R3, R4, UR4, R5 ;  /* 0x0000000404037c19 */ /* 0x000fc40008001205 */
[----:B-1----:R-:W-:-:S05]  /*b4f0*/  I2FP.F32.U32 R4, R0 ;  /* 0x0000000000047245 */ /* 0x002fca0000201000 */
[----:B------:R-:W-:Y:S01]  /*b500*/  FMUL R12, R4, UR5 ;  /* 0x00000005040c7c20 */ /* 0x000fe20008400000 */
[----:B------:R-:W-:Y:S01]  /*b510*/  SHF.R.U32.HI R4, RZ, UR4, R5 ;  /* 0x00000004ff047c19 */ /* 0x000fe20008011605 */
[----:B------:R-:W-:Y:S01]  /*b520*/  ULDC UR4, c[0x0][0x658] ;  /* 0x0001960000047ab9 */ /* 0x000fe20000000800 */
[----:B---3--:R-:W-:Y:S02]  /*b530*/  IMAD.MOV R7, RZ, RZ, -R7 ;  /* 0x000000ffff077224 */ /* 0x008fe400078e0a07 */
[--C-:B------:R-:W-:Y:S01]  /*b540*/  SHF.R.U64 R11, R3, UR6, R4.reuse ;  /* 0x00000006030b7c19 */ /* 0x100fe20008001204 */
[----:B------:R-:W1:Y:S01]  /*b550*/  F2I.U32.TRUNC.NTZ R12, R12 ;  /* 0x0000000c000c7305 */ /* 0x000e62000020f000 */
[----:B------:R-:W-:Y:S01]  /*b560*/  SHF.R.U32.HI R4, RZ, UR6, R4 ;  /* 0x00000006ff047c19 */ /* 0x000fe20008011604 */
[----:B--2---:R-:W-:-:S03]  /*b570*/  IMAD R10, R15, R7, R10 ;  /* 0x000000070f0a7224 */ /* 0x004fc600078e020a */
[--C-:B------:R-:W-:Y:S02]  /*b580*/  SHF.R.U64 R8, R11, UR4, R4.reuse ;  /* 0x000000040b087c19 */ /* 0x100fe40008001204 */
[----:B------:R-:W-:-:S03]  /*b590*/  SHF.R.U32.HI R13, RZ, UR4, R4 ;  /* 0x00000004ff0d7c19 */ /* 0x000fc60008011604 */
[----:B------:R-:W-:Y:S02]  /*b5a0*/  IMAD.MOV.U32 R4, RZ, RZ, R8 ;  /* 0x000000ffff047224 */ /* 0x000fe400078e0008 */
[----:B------:R-:W-:Y:S01]  /*b5b0*/  IMAD.MOV.U32 R5, RZ, RZ, R13 ;  /* 0x000000ffff057224 */ /* 0x000fe200078e000d */
[----:B01----:R-:W-:Y:S06]  /*b5c0*/  @!P0 BRA `(.L_x_196) ;  /* 0x0000000000288947 */ /* 0x003fec0003800000 */
[----:B------:R-:W-:Y:S02]  /*b5d0*/  ULDC UR4, c[0x0][0x64c] ;  /* 0x0001930000047ab9 */ /* 0x000fe40000000800 */
[----:B------:R-:W-:-:S05]  /*b5e0*/  IADD3 R5, P0, R8, UR4, RZ ;  /* 0x0000000408057c10 */ /* 0x000fca000ff1e0ff */
[----:B------:R-:W-:-:S04]  /*b5f0*/  IMAD.X R13, RZ, RZ, R13, P0 ;  /* 0x000000ffff0d7224 */ /* 0x000fc800000e060d */
[----:B------:R-:W-:-:S04]  /*b600*/  IMAD.WIDE.U32 R6, R13, UR8, RZ ;  /* 0x000000080d067c25 */ /* 0x000fc8000f8e00ff */
[----:B------:R-:W-:-:S04]  /*b610*/  IMAD.WIDE.U32 R6, P0, R5, UR9, R6 ;  /* 0x0000000905067c25 */ /* 0x000fc8000f800006 */
[----:B------:R-:W-:-:S04]  /*b620*/  IMAD.WIDE.U32 R4, R5, UR8, RZ ;  /* 0x0000000805047c25 */ /* 0x000fc8000f8e00ff */
[----:B------:R-:W-:Y:S01]  /*b630*/  IMAD.MOV.U32 R4, RZ, RZ, R7 ;  /* 0x000000ffff047224 */ /* 0x000fe200078e0007 */
[----:B------:R-:W-:Y:S01]  /*b640*/  IADD3 RZ, P1, R5, R6, RZ ;  /* 0x0000000605ff7210 */ /* 0x000fe20007f3e0ff */
[----:B------:R-:W-:-:S04]  /*b650*/  IMAD.X R5, RZ, RZ, RZ, P0 ;  /* 0x000000ffff057224 */ /* 0x000fc800000e06ff */
[----:B------:R-:W-:-:S08]  /*b660*/  IMAD.WIDE.U32.X R4, R13, UR9, R4, P1 ;  /* 0x000000090d047c25 */ /* 0x000fd000088e0404 */
.L_x_196:
[----:B------:R-:W-:Y:S01]  /*b670*/  ISETP.NE.AND P0, PT, R2, 0x1, PT ;  /* 0x000000010200780c */ /* 0x000fe20003f05270 */
[----:B------:R-:W-:Y:S01]  /*b680*/  ULDC UR4, c[0x0][0x648] ;  /* 0x0001920000047ab9 */ /* 0x000fe20000000800 */
[----:B------:R-:W-:Y:S01]  /*b690*/  LOP3.LUT R11, R11, UR43, RZ, 0xc0, !PT ;  /* 0x0000002b0b0b7c12 */ /* 0x000fe2000f8ec0ff */
[----:B------:R-:W-:Y:S01]  /*b6a0*/  IMAD.MOV R12, RZ, RZ, -R12 ;  /* 0x000000ffff0c7224 */ /* 0x000fe200078e0a0c */
[----:B------:R-:W-:Y:S01]  /*b6b0*/  SHF.R.U64 R4, R4, UR4, R5 ;  /* 0x0000000404047c19 */ /* 0x000fe20008001205 */
[----:B------:R-:W-:Y:S01]  /*b6c0*/  ULDC UR4, c[0x0][0x638] ;  /* 0x00018e0000047ab9 */ /* 0x000fe20000000800 */
[----:B------:R-:W-:Y:S01]  /*b6d0*/  LOP3.LUT R3, R3, UR40, RZ, 0xc0, !PT ;  /* 0x0000002803037c12 */ /* 0x000fe2000f8ec0ff */
[----:B------:R-:W-:Y:S02]  /*b6e0*/  ULDC UR5, c[0x0][0x610] ;  /* 0x0001840000057ab9 */ /* 0x000fe40000000800 */
[----:B------:R-:W-:Y:S02]  /*b6f0*/  IMAD.MOV R5, RZ, RZ, -R4 ;  /* 0x000000ffff057224 */ /* 0x000fe400078e0a04 */
[----:B------:R-:W-:-:S02]  /*b700*/  IMAD R11, R4, UR41, R11 ;  /* 0x00000029040b7c24 */ /* 0x000fc4000f8e020b */
[----:B------:R-:W-:Y:S02]  /*b710*/  @P0 IMAD R10, R9, R12, R0 ;  /* 0x0000000c090a0224 */ /* 0x000fe400078e0200 */
[----:B------:R-:W-:Y:S01]  /*b720*/  IMAD R8, R5, UR4, R8 ;  /* 0x0000000405087c24 */ /* 0x000fe2000f8e0208 */
[----:B------:R-:W-:Y:S01]  /*b730*/  ULDC UR4, c[0x0][0x600] ;  /* 0x0001800000047ab9 */ /* 0x000fe20000000800 */
[----:B------:R-:W-:Y:S02]  /*b740*/  IMAD R10, R11, UR5, R10 ;  /* 0x000000050b0a7c24 */ /* 0x000fe4000f8e020a */
[----:B------:R-:W-:Y:S02]  /*b750*/  IMAD R3, R8, UR4, R3 ;  /* 0x0000000408037c24 */ /* 0x000fe4000f8e0203 */
[----:B------:R-:W-:-:S03]  /*b760*/  IMAD.MOV.U32 R0, RZ, RZ, 0x1 ;  /* 0x00000001ff007424 */ /* 0x000fc600078e00ff */
[----:B------:R-:W-:Y:S02]  /*b770*/  SEL R29, R3, R10, !P0 ;  /* 0x0000000a031d7207 */ /* 0x000fe40004000000 */
[----:B------:R-:W-:-:S07]  /*b780*/  SEL R30, R10, R3, !P0 ;  /* 0x000000030a1e7207 */ /* 0x000fce0004000000 */
.L_x_194:
[----:B------:R-:W-:Y:S05]  /*b790*/  BSYNC B0 ;  /* 0x0000000000007941 */ /* 0x000fea0003800000 */
.L_x_193:
[----:B------:R-:W-:-:S13]  /*b7a0*/  LOP3.LUT P0, RZ, R0, 0xff, RZ, 0xc0, !PT ;  /* 0x000000ff00ff7812 */ /* 0x000fda000780c0ff */
[----:B------:R-:W-:Y:S05]  /*b7b0*/  @P0 BRA `(.L_x_197) ;  /* 0xfffffff000a40947 */ /* 0x000fea000383ffff */
[----:B------:R-:W-:Y:S05]  /*b7c0*/  BSYNC B7 ;  /* 0x0000000000077941 */ /* 0x000fea0003800000 */
.L_x_183:
[----:B------:R-:W-:-:S03]  /*b7d0*/  UMOV UR4, 0xffffffff ;  /* 0xffffffff00047882 */ /* 0x000fc60000000000 */
[----:B------:R-:W-:Y:S05]  /*b7e0*/  BRA.DIV UR4, `(.L_x_198) ;  /* 0x0000000604ec7947 */ /* 0x000fea000b800000 */
[----:B------:R-:W-:-:S13]  /*b7f0*/  ELECT P6, URZ, PT ;  /* 0x00000000003f782f */ /* 0x000fda00038c0000 */
.L_x_223:
[----:B------:R-:W-:Y:S04]  /*b800*/  BSSY B0, `(.L_x_199) ;  /* 0x0000046000007945 */ /* 0x000fe80003800000 */
[----:B------:R-:W-:Y:S05]  /*b810*/  @!P6 BRA `(.L_x_200) ;  /* 0x000000040010e947 */ /* 0x000fea0003800000 */
[----:B------:R-:W-:-:S04]  /*b820*/  LOP3.LUT R18, R18, 0x2, RZ, 0xfc, !PT ;  /* 0x0000000212127812 */ /* 0x000fc800078efcff */
[----:B------:R-:W-:-:S13]  /*b830*/  ISETP.NE.AND P0, PT, R18, 0x3, PT ;  /* 0x000000031200780c */ /* 0x000fda0003f05270 */
[----:B------:R-:W-:Y:S05]  /*b840*/  @!P0 BRA `(.L_x_201) ;  /* 0x0000000000048947 */ /* 0x000fea0003800000 */
[----:B------:R-:W-:Y:S01]  /*b850*/  BPT.TRAP 0x1 ;  /* 0x000000040000795c */ /* 0x000fe20000300000 */
.L_x_201:
[----:B------:R-:W0:Y:S01]  /*b860*/  S2R R3, SR_CgaCtaId ;  /* 0x0000000000037919 */ /* 0x000e220000008800 */
[----:B------:R-:W-:Y:S02]  /*b870*/  MOV R0, 0x400 ;  /* 0x0000040000007802 */ /* 0x000fe40000000f00 */
[----:B------:R-:W-:Y:S02]  /*b880*/  SHF.L.U32 R2, R26, 0x1f, RZ ;  /* 0x0000001f1a027819 */ /* 0x000fe400000006ff */
[----:B0-----:R-:W-:-:S05]  /*b890*/  LEA R0, R3, R0, 0x18 ;  /* 0x0000000003007211 */ /* 0x001fca00078ec0ff */
[----:B------:R-:W-:-:S04]  /*b8a0*/  VIADD R0, R0, 0x38 ;  /* 0x0000003800007836 */ /* 0x000fc80000000000 */
[C---:B------:R-:W-:Y:S02]  /*b8b0*/  IMAD R5, R27.reuse, 0x8, R0 ;  /* 0x000000081b057824 */ /* 0x040fe400078e0200 */
[----:B------:R-:W-:Y:S02]  /*b8c0*/  VIADD R27, R27, 0x1 ;  /* 0x000000011b1b7836 */ /* 0x000fe40000000000 */
[----:B------:R-:W0:Y:S03]  /*b8d0*/  SYNCS.PHASECHK.TRANS64.TRYWAIT P0, [R5+URZ], R2 ;  /* 0x00000002050075a7 */ /* 0x000e26000800017f */
[----:B------:R-:W-:-:S04]  /*b8e0*/  ISETP.NE.AND P1, PT, R27, 0x7, PT ;  /* 0x000000071b00780c */ /* 0x000fc80003f25270 */
[----:B------:R-:W-:Y:S02]  /*b8f0*/  SEL R3, RZ, 0x1, P1 ;  /* 0x00000001ff037807 */ /* 0x000fe40000800000 */
[----:B------:R-:W-:Y:S02]  /*b900*/  SEL R27, R27, RZ, P1 ;  /* 0x000000ff1b1b7207 */ /* 0x000fe40000800000 */
[----:B------:R-:W-:-:S03]  /*b910*/  LOP3.LUT R26, R26, R3, RZ, 0x3c, !PT ;  /* 0x000000031a1a7212 */ /* 0x000fc600078e3cff */
[----:B------:R-:W-:Y:S01]  /*b920*/  IMAD R7, R27, 0x8, R0 ;  /* 0x000000081b077824 */ /* 0x000fe200078e0200 */
[----:B------:R-:W-:Y:S01]  /*b930*/  SHF.L.U32 R4, R26, 0x1f, RZ ;  /* 0x0000001f1a047819 */ /* 0x000fe200000006ff */
[----:B0-----:R-:W-:Y:S06]  /*b940*/  @!P0 BRA `(.L_x_202) ;  /* 0x0000000400b48947 */ /* 0x001fec0003800000 */
.L_x_224:
[----:B------:R-:W1:Y:S01]  /*b950*/  SYNCS.PHASECHK.TRANS64.TRYWAIT P0, [R7+URZ], R4 ;  /* 0x00000004070075a7 */ /* 0x000e62000800017f */
[----:B0-----:R-:W-:-:S05]  /*b960*/  VIADD R2, R27, 0x1 ;  /* 0x000000011b027836 */ /* 0x001fca0000000000 */
[----:B------:R-:W-:-:S04]  /*b970*/  ISETP.NE.AND P1, PT, R2, 0x7, PT ;  /* 0x000000070200780c */ /* 0x000fc80003f25270 */
[----:B------:R-:W-:Y:S02]  /*b980*/  SEL R3, RZ, 0x1, P1 ;  /* 0x00000001ff037807 */ /* 0x000fe40000800000 */
[----:B------:R-:W-:Y:S02]  /*b990*/  SEL R9, R2, RZ, P1 ;  /* 0x000000ff02097207 */ /* 0x000fe40000800000 */
[----:B------:R-:W-:-:S03]  /*b9a0*/  LOP3.LUT R26, R26, R3, RZ, 0x3c, !PT ;  /* 0x000000031a1a7212 */ /* 0x000fc600078e3cff */
[----:B------:R-:W-:Y:S01]  /*b9b0*/  IMAD R6, R9, 0x8, R0 ;  /* 0x0000000809067824 */ /* 0x000fe200078e0200 */
[----:B------:R-:W-:Y:S01]  /*b9c0*/  SHF.L.U32 R5, R26, 0x1f, RZ ;  /* 0x0000001f1a057819 */ /* 0x000fe200000006ff */
[----:B-1----:R-:W-:Y:S06]  /*b9d0*/  @!P0 BRA `(.L_x_203) ;  /* 0x0000000400a48947 */ /* 0x002fec0003800000 */
.L_x_225:
[----:B------:R-:W1:Y:S01]  /*b9e0*/  SYNCS.PHASECHK.TRANS64.TRYWAIT P0, [R6+URZ], R5 ;  /* 0x00000005060075a7 */ /* 0x000e62000800017f */
[----:B------:R-:W-:-:S05]  /*b9f0*/  VIADD R2, R9, 0x1 ;  /* 0x0000000109027836 */ /* 0x000fca0000000000 */
[----:B------:R-:W-:-:S04]  /*ba00*/  ISETP.NE.AND P1, PT, R2, 0x7, PT ;  /* 0x000000070200780c */ /* 0x000fc80003f25270 */
[----:B------:R-:W-:Y:S02]  /*ba10*/  SEL R3, RZ, 0x1, P1 ;  /* 0x00000001ff037807 */ /* 0x000fe40000800000 */
[----:B0-----:R-:W-:Y:S02]  /*ba20*/  SEL R7, R2, RZ, P1 ;  /* 0x000000ff02077207 */ /* 0x001fe40000800000 */
[----:B------:R-:W-:-:S03]  /*ba30*/  LOP3.LUT R26, R26, R3, RZ, 0x3c, !PT ;  /* 0x000000031a1a7212 */ /* 0x000fc600078e3cff */
[----:B------:R-:W-:Y:S01]  /*ba40*/  IMAD R9, R7, 0x8, R0 ;  /* 0x0000000807097824 */ /* 0x000fe200078e0200 */
[----:B------:R-:W-:Y:S01]  /*ba50*/  SHF.L.U32 R4, R26, 0x1f, RZ ;  /* 0x0000001f1a047819 */ /* 0x000fe200000006ff */
[----:B-1----:R-:W-:Y:S06]  /*ba60*/  @!P0 BRA `(.L_x_204) ;  /* 0x0000000400948947 */ /* 0x002fec0003800000 */
.L_x_226:
[----:B------:R-:W1:Y:S01]  /*ba70*/  SYNCS.PHASECHK.TRANS64.TRYWAIT P0, [R9+URZ], R4 ;  /* 0x00000004090075a7 */ /* 0x000e62000800017f */
[----:B------:R-:W-:-:S05]  /*ba80*/  VIADD R2, R7, 0x1 ;  /* 0x0000000107027836 */ /* 0x000fca0000000000 */
[----:B------:R-:W-:-:S04]  /*ba90*/  ISETP.NE.AND P1, PT, R2, 0x7, PT ;  /* 0x000000070200780c */ /* 0x000fc80003f25270 */
[----:B------:R-:W-:Y:S02]  /*baa0*/  SEL R3, RZ, 0x1, P1 ;  /* 0x00000001ff037807 */ /* 0x000fe40000800000 */
[----:B------:R-:W-:Y:S02]  /*bab0*/  SEL R7, R2, RZ, P1 ;  /* 0x000000ff02077207 */ /* 0x000fe40000800000 */
[----:B------:R-:W-:-:S03]  /*bac0*/  LOP3.LUT R26, R26, R3, RZ, 0x3c, !PT ;  /* 0x000000031a1a7212 */ /* 0x000fc600078e3cff */
[----:B------:R-:W-:Y:S01]  /*bad0*/  IMAD R8, R7, 0x8, R0 ;  /* 0x0000000807087824 */ /* 0x000fe200078e0200 */
[----:B0-----:R-:W-:Y:S01]  /*bae0*/  SHF.L.U32 R5, R26, 0x1f, RZ ;  /* 0x0000001f1a057819 */ /* 0x001fe200000006ff */
[----:B-1----:R-:W-:Y:S06]  /*baf0*/  @!P0 BRA `(.L_x_205) ;  /* 0x0000000400848947 */ /* 0x002fec0003800000 */
.L_x_227:
[----:B------:R-:W1:Y:S01]  /*bb00*/  SYNCS.PHASECHK.TRANS64.TRYWAIT P0, [R8+URZ], R5 ;  /* 0x00000005080075a7 */ /* 0x000e62000800017f */
[----:B------:R-:W-:-:S05]  /*bb10*/  VIADD R2, R7, 0x1 ;  /* 0x0000000107027836 */ /* 0x000fca0000000000 */
[----:B------:R-:W-:-:S04]  /*bb20*/  ISETP.NE.AND P1, PT, R2, 0x7, PT ;  /* 0x000000070200780c */ /* 0x000fc80003f25270 */
[----:B------:R-:W-:Y:S02]  /*bb30*/  SEL R3, RZ, 0x1, P1 ;  /* 0x00000001ff037807 */ /* 0x000fe40000800000 */
[----:B------:R-:W-:Y:S02]  /*bb40*/  SEL R7, R2, RZ, P1 ;  /* 0x000000ff02077207 */ /* 0x000fe40000800000 */
[----:B0-----:R-:W-:-:S03]  /*bb50*/  LOP3.LUT R9, R26, R3, RZ, 0x3c, !PT ;  /* 0x000000031a097212 */ /* 0x001fc600078e3cff */
[----:B------:R-:W-:Y:S01]  /*bb60*/  IMAD R11, R7, 0x8, R0 ;  /* 0x00000008070b7824 */ /* 0x000fe200078e0200 */
[----:B------:R-:W-:Y:S01]  /*bb70*/  SHF.L.U32 R6, R9, 0x1f, RZ ;  /* 0x0000001f09067819 */ /* 0x000fe200000006ff */
[----:B-1----:R-:W-:Y:S06]  /*bb80*/  @!P0 BRA `(.L_x_206) ;  /* 0x0000000400748947 */ /* 0x002fec0003800000 */
.L_x_228:
[----:B------:R-:W1:Y:S01]  /*bb90*/  SYNCS.PHASECHK.TRANS64.TRYWAIT P0, [R11+URZ], R6 ;  /* 0x000000060b0075a7 */ /* 0x000e62000800017f */
[----:B------:R-:W-:-:S05]  /*bba0*/  VIADD R2, R7, 0x1 ;  /* 0x0000000107027836 */ /* 0x000fca0000000000 */
[----:B------:R-:W-:-:S04]  /*bbb0*/  ISETP.NE.AND P1, PT, R2, 0x7, PT ;  /* 0x000000070200780c */ /* 0x000fc80003f25270 */
[----:B------:R-:W-:Y:S02]  /*bbc0*/  SEL R4, RZ, 0x1, P1 ;  /* 0x00000001ff047807 */ /* 0x000fe40000800000 */
[----:B------:R-:W-:Y:S02]  /*bbd0*/  SEL R3, R2, RZ, P1 ;  /* 0x000000ff02037207 */ /* 0x000fe40000800000 */
[----:B------:R-:W-:Y:S01]  /*bbe0*/  LOP3.LUT R4, R9, R4, RZ, 0x3c, !PT ;  /* 0x0000000409047212 */ /* 0x000fe200078e3cff */
[----:B-1----:R-:W-:Y:S06]  /*bbf0*/  @!P0 BRA `(.L_x_207) ;  /* 0x00000004006c8947 */ /* 0x002fec0003800000 */
.L_x_229:
[----:B------:R-:W-:Y:S01]  /*bc00*/  IMAD R3, R3, 0x8, R0 ;  /* 0x0000000803037824 */ /* 0x000fe200078e0200 */
[----:B------:R-:W-:-:S07]  /*bc10*/  SHF.L.U32 R0, R4, 0x1f, RZ ;  /* 0x0000001f04007819 */ /* 0x000fce00000006ff */
.L_x_208:
[----:B--2---:R2:W3:Y:S02]  /*bc20*/  SYNCS.PHASECHK.TRANS64.TRYWAIT P0, [R3+URZ], R0 ;  /* 0x00000000030075a7 */ /* 0x0044e4000800017f */
[----:B---3--:R-:W-:Y:S05]  /*bc30*/  @!P0 NANOSLEEP.SYNCS 0x989680 ;  /* 0x009896800000895d */ /* 0x008fea0003900000 */
[----:B------:R-:W3:Y:S02]  /*bc40*/  @!P0 SYNCS.PHASECHK.TRANS64 P0, [R3+URZ], R0 ;  /* 0x00000000030085a7 */ /* 0x000ee4000800007f */
[----:B---3--:R-:W-:Y:S05]  /*bc50*/  @!P0 BRA `(.L_x_208) ;  /* 0xfffffffc00f08947 */ /* 0x008fea000383ffff */
.L_x_200:
[----:B------:R-:W-:Y:S05]  /*bc60*/  BSYNC B0 ;  /* 0x0000000000007941 */ /* 0x000fea0003800000 */
.L_x_199:
[----:B------:R-:W-:Y:S05]  /*bc70*/  EXIT ;  /* 0x000000000000794d */ /* 0x000fea0003800000 */
.L_x_16:
[----:B------:R-:W-:Y:S02]  /*bc80*/  IMAD.MOV.U32 R13, RZ, RZ, R19 ;  /* 0x000000ffff0d7224 */ /* 0x000fe400078e0013 */
[----:B------:R-:W-:Y:S02]  /*bc90*/  IMAD.MOV.U32 R12, RZ, RZ, RZ ;  /* 0x000000ffff0c7224 */ /* 0x000fe400078e00ff */
[----:B------:R-:W-:Y:S02]  /*bca0*/  IMAD.MOV.U32 R11, RZ, RZ, 0x1f ;  /* 0x0000001fff0b7424 */ /* 0x000fe400078e00ff */
[----:B------:R-:W-:-:S07]  /*bcb0*/  IMAD.MOV.U32 R15, RZ, RZ, -0x1 ;  /* 0xffffffffff0f7424 */ /* 0x000fce00078e00ff */
[----:B0----5:R-:W-:Y:S05]  /*bcc0*/  WARPSYNC.COLLECTIVE R15, `(.L_x_209) ;  /* 0x000000000f087348 */ /* 0x021fea0003c00000 */
[----:B------:R1:W2:Y:S02]  /*bcd0*/  SHFL.IDX P6, R14, R13, R12, R11 ;  /* 0x0000000c0d0e7389 */ /* 0x0002a400000c000b */
[----:B012--5:R-:W-:Y:S01]  /*bce0*/  ENDCOLLECTIVE ;  /* 0x000000000000791b */ /* 0x027fe20003800000 */
.L_x_209:
[----:B------:R-:W-:Y:S05]  /*bcf0*/  BRA `(.L_x_210) ;  /* 0xffffff58007c7947 */ /* 0x000fea000383ffff */
.L_x_20:
[----:B--2---:R2:W3:Y:S02]  /*bd00*/  SYNCS.PHASECHK.TRANS64.TRYWAIT P1, [R5+URZ], R0 ;  /* 0x00000000050075a7 */ /* 0x0044e4000802017f */
[----:B---3--:R-:W-:Y:S05]  /*bd10*/  @!P1 NANOSLEEP.SYNCS 0x989680 ;  /* 0x009896800000995d */ /* 0x008fea0003900000 */
[----:B------:R-:W3:Y:S02]  /*bd20*/  @!P1 SYNCS.PHASECHK.TRANS64 P1, [R5+URZ], R0 ;  /* 0x00000000050095a7 */ /* 0x000ee4000802007f */
[----:B---3--:R-:W-:Y:S05]  /*bd30*/  @!P1 BRA `(.L_x_20) ;  /* 0xfffffffc00f09947 */ /* 0x008fea000383ffff */
[----:B------:R-:W-:Y:S05]  /*bd40*/  BRA `(.L_x_19) ;  /* 0xffffff5800a87947 */ /* 0x000fea000383ffff */
.L_x_23:
[----:B------:R-:W-:Y:S01]  /*bd50*/  BSSY B1, `(.L_x_211) ;  /* 0x0000005000017945 */ /* 0x000fe20003800000 */
[----:B0-----:R-:W-:-:S07]  /*bd60*/  IMAD.MOV.U32 R15, RZ, RZ, -0x1 ;  /* 0xffffffffff0f7424 */ /* 0x001fce00078e00ff */
[----:B-----5:R-:W-:Y:S05]  /*bd70*/  WARPSYNC.COLLECTIVE R15, `(.L_x_212) ;  /* 0x000000000f087348 */ /* 0x020fea0003c00000 */
[----:B------:R-:W-:Y:S01]  /*bd80*/  NOP ;  /* 0x0000000000007918 */ /* 0x000fe20000000000 */
[----:B-----5:R-:W-:Y:S01]  /*bd90*/  ENDCOLLECTIVE ;  /* 0x000000000000791b */ /* 0x020fe20003800000 */
.L_x_212:
[----:B------:R-:W-:Y:S05]  /*bda0*/  BSYNC B1 ;  /* 0x0000000000017941 */ /* 0x000fea0003800000 */
.L_x_211:
[----:B------:R-:W-:Y:S05]  /*bdb0*/  BRA `(.L_x_213) ;  /* 0xffffff6000a87947 */ /* 0x000fea000383ffff */
.L_x_28:
[----:B0-----:R0:W1:Y:S02]  /*bdc0*/  SYNCS.PHASECHK.TRANS64.TRYWAIT P1, [R9+URZ], R10 ;  /* 0x0000000a090075a7 */ /* 0x001064000802017f */
[----:B-1----:R-:W-:Y:S05]  /*bdd0*/  @!P1 NANOSLEEP.SYNCS 0x989680 ;  /* 0x009896800000995d */ /* 0x002fea0003900000 */
[----:B------:R-:W1:Y:S02]  /*bde0*/  @!P1 SYNCS.PHASECHK.TRANS64 P1, [R9+URZ], R10 ;  /* 0x0000000a090095a7 */ /* 0x000e64000802007f */
[----:B-1----:R-:W-:Y:S05]  /*bdf0*/  @!P1 BRA `(.L_x_28) ;  /* 0xfffffffc00f09947 */ /* 0x002fea000383ffff */
[----:B------:R-:W-:Y:S05]  /*be00*/  BRA `(.L_x_27) ;  /* 0xffffff6c00a47947 */ /* 0x000fea000383ffff */
.L_x_37:
[----:B0-----:R0:W1:Y:S02]  /*be10*/  SYNCS.PHASECHK.TRANS64.TRYWAIT P1, [R23+URZ], R126 ;  /* 0x0000007e170075a7 */ /* 0x001064000802017f */
[----:B-1----:R-:W-:Y:S05]  /*be20*/  @!P1 NANOSLEEP.SYNCS 0x989680 ;  /* 0x009896800000995d */ /* 0x002fea0003900000 */
[----:B------:R-:W1:Y:S02]  /*be30*/  @!P1 SYNCS.PHASECHK.TRANS64 P1, [R23+URZ], R126 ;  /* 0x0000007e170095a7 */ /* 0x000e64000802007f */
[----:B-1----:R-:W-:Y:S05]  /*be40*/  @!P1 BRA `(.L_x_37) ;  /* 0xfffffffc00f09947 */ /* 0x002fea000383ffff */
[----:B------:R-:W-:Y:S05]  /*be50*/  BRA `(.L_x_36) ;  /* 0xffffff8000687947 */ /* 0x000fea000383ffff */
.L_x_38:
[----:B------:R-:W-:Y:S01]  /*be60*/  BSSY B0, `(.L_x_214) ;  /* 0x0000005000007945 */ /* 0x000fe20003800000 */
[----:B0-----:R-:W-:-:S07]  /*be70*/  IMAD.MOV.U32 R15, RZ, RZ, -0x1 ;  /* 0xffffffffff0f7424 */ /* 0x001fce00078e00ff */
[----:B-----5:R-:W-:Y:S05]  /*be80*/  WARPSYNC.COLLECTIVE R15, `(.L_x_215) ;  /* 0x000000000f087348 */ /* 0x020fea0003c00000 */
[----:B------:R-:W-:Y:S01]  /*be90*/  NOP ;  /* 0x0000000000007918 */ /* 0x000fe20000000000 */
[----:B-----5:R-:W-:Y:S01]  /*bea0*/  ENDCOLLECTIVE ;  /* 0x000000000000791b */ /* 0x020fe20003800000 */
.L_x_215:
[----:B------:R-:W-:Y:S05]  /*beb0*/  BSYNC B0 ;  /* 0x0000000000007941 */ /* 0x000fea0003800000 */
.L_x_214:
[----:B------:R-:W-:Y:S05]  /*bec0*/  BRA `(.L_x_216) ;  /* 0xffffff8400e07947 */ /* 0x000fea000383ffff */
.L_x_184:
[----:B------:R-:W-:Y:S01]  /*bed0*/  BSSY B0, `(.L_x_217) ;  /* 0x0000006000007945 */ /* 0x000fe20003800000 */
[----:B------:R-:W-:-:S07]  /*bee0*/  IMAD.MOV.U32 R15, RZ, RZ, -0x1 ;  /* 0xffffffffff0f7424 */ /* 0x000fce00078e00ff */
[----:B------:R-:W-:Y:S05]  /*bef0*/  WARPSYNC.COLLECTIVE R15, `(.L_x_218) ;  /* 0x000000000f0c7348 */ /* 0x000fea0003c00000 */
[----:B------:R-:W-:Y:S02]  /*bf00*/  ELECT P6, UR62, PT ;  /* 0x00000000003e782f */ /* 0x000fe400038c0000 */
[----:B------:R-:W-:Y:S01]  /*bf10*/  MOV R14, UR62 ;  /* 0x0000003e000e7c02 */ /* 0x000fe20008000f00 */
[----:B------:R-:W-:Y:S10]  /*bf20*/  ENDCOLLECTIVE ;  /* 0x000000000000791b */ /* 0x000ff40003800000 */
.L_x_218:
[----:B------:R-:W-:Y:S05]  /*bf30*/  BSYNC B0 ;  /* 0x0000000000007941 */ /* 0x000fea0003800000 */
.L_x_217:
[----:B------:R-:W-:Y:S05]  /*bf40*/  BRA `(.L_x_219) ;  /* 0xffffffe800cc7947 */ /* 0x000fea000383ffff */
.L_x_189:
[----:B0-----:R0:W2:Y:S02]  /*bf50*/  SYNCS.PHASECHK.TRANS64.TRYWAIT P0, [R8+URZ+0x38], R5 ;  /* 0x00003805080075a7 */ /* 0x0010a4000800017f */
[----:B--2---:R-:W-:Y:S05]  /*bf60*/  @!P0 NANOSLEEP.SYNCS 0x989680 ;  /* 0x009896800000895d */ /* 0x004fea0003900000 */
[----:B------:R-:W2:Y:S02]  /*bf70*/  @!P0 SYNCS.PHASECHK.TRANS64 P0, [R8+URZ+0x38], R5 ;  /* 0x00003805080085a7 */ /* 0x000ea4000800007f */
[----:B--2---:R-:W-:Y:S05]  /*bf80*/  @!P0 BRA `(.L_x_189) ;  /* 0xfffffffc00f08947 */ /* 0x004fea000383ffff */
[----:B------:R-:W-:Y:S05]  /*bf90*/  BRA `(.L_x_220) ;  /* 0xffffffec00a07947 */ /* 0x000fea000383ffff */
.L_x_198:
[----:B------:R-:W-:Y:S01]  /*bfa0*/  BSSY B0, `(.L_x_221) ;  /* 0x0000006000007945 */ /* 0x000fe20003800000 */
[----:B------:R-:W-:-:S07]  /*bfb0*/  IMAD.MOV.U32 R15, RZ, RZ, -0x1 ;  /* 0xffffffffff0f7424 */ /* 0x000fce00078e00ff */
[----:B------:R-:W-:Y:S05]  /*bfc0*/  WARPSYNC.COLLECTIVE R15, `(.L_x_222) ;  /* 0x000000000f0c7348 */ /* 0x000fea0003c00000 */
[----:B------:R-:W-:Y:S02]  /*bfd0*/  ELECT P6, UR62, PT ;  /* 0x00000000003e782f */ /* 0x000fe400038c0000 */
[----:B------:R-:W-:Y:S01]  /*bfe0*/  MOV R14, UR62 ;  /* 0x0000003e000e7c02 */ /* 0x000fe20008000f00 */
[----:B------:R-:W-:Y:S10]  /*bff0*/  ENDCOLLECTIVE ;  /* 0x000000000000791b */ /* 0x000ff40003800000 */
.L_x_222:
[----:B------:R-:W-:Y:S05]  /*c000*/  BSYNC B0 ;  /* 0x0000000000007941 */ /* 0x000fea0003800000 */
.L_x_221:
[----:B------:R-:W-:Y:S05]  /*c010*/  BRA `(.L_x_223) ;  /* 0xfffffff400f87947 */ /* 0x000fea000383ffff */
.L_x_202:
[----:B0-----:R0:W1:Y:S02]  /*c020*/  SYNCS.PHASECHK.TRANS64.TRYWAIT P0, [R5+URZ], R2 ;  /* 0x00000002050075a7 */ /* 0x001064000800017f */
[----:B-1----:R-:W-:Y:S05]  /*c030*/  @!P0 NANOSLEEP.SYNCS 0x989680 ;  /* 0x009896800000895d */ /* 0x002fea0003900000 */
[----:B------:R-:W1:Y:S02]  /*c040*/  @!P0 SYNCS.PHASECHK.TRANS64 P0, [R5+URZ], R2 ;  /* 0x00000002050085a7 */ /* 0x000e64000800007f */
[----:B-1----:R-:W-:Y:S05]  /*c050*/  @!P0 BRA `(.L_x_202) ;  /* 0xfffffffc00f08947 */ /* 0x002fea000383ffff */
[----:B------:R-:W-:Y:S05]  /*c060*/  BRA `(.L_x_224) ;  /* 0xfffffff800387947 */ /* 0x000fea000383ffff */
.L_x_203:
[----:B0-----:R0:W1:Y:S02]  /*c070*/  SYNCS.PHASECHK.TRANS64.TRYWAIT P0, [R7+URZ], R4 ;  /* 0x00000004070075a7 */ /* 0x001064000800017f */
[----:B-1----:R-:W-:Y:S05]  /*c080*/  @!P0 NANOSLEEP.SYNCS 0x989680 ;  /* 0x009896800000895d */ /* 0x002fea0003900000 */
[----:B------:R-:W1:Y:S02]  /*c090*/  @!P0 SYNCS.PHASECHK.TRANS64 P0, [R7+URZ], R4 ;  /* 0x00000004070085a7 */ /* 0x000e64000800007f */
[----:B-1----:R-:W-:Y:S05]  /*c0a0*/  @!P0 BRA `(.L_x_203) ;  /* 0xfffffffc00f08947 */ /* 0x002fea000383ffff */
[----:B------:R-:W-:Y:S05]  /*c0b0*/  BRA `(.L_x_225) ;  /* 0xfffffff800487947 */ /* 0x000fea000383ffff */
.L_x_204:
[----:B0-----:R0:W1:Y:S02]  /*c0c0*/  SYNCS.PHASECHK.TRANS64.TRYWAIT P0, [R6+URZ], R5 ;  /* 0x00000005060075a7 */ /* 0x001064000800017f */
[----:B-1----:R-:W-:Y:S05]  /*c0d0*/  @!P0 NANOSLEEP.SYNCS 0x989680 ;  /* 0x009896800000895d */ /* 0x002fea0003900000 */
[----:B------:R-:W1:Y:S02]  /*c0e0*/  @!P0 SYNCS.PHASECHK.TRANS64 P0, [R6+URZ], R5 ;  /* 0x00000005060085a7 */ /* 0x000e64000800007f */
[----:B-1----:R-:W-:Y:S05]  /*c0f0*/  @!P0 BRA `(.L_x_204) ;  /* 0xfffffffc00f08947 */ /* 0x002fea000383ffff */
[----:B------:R-:W-:Y:S05]  /*c100*/  BRA `(.L_x_226) ;  /* 0xfffffff800587947 */ /* 0x000fea000383ffff */
.L_x_205:
[----:B0-----:R0:W1:Y:S02]  /*c110*/  SYNCS.PHASECHK.TRANS64.TRYWAIT P0, [R9+URZ], R4 ;  /* 0x00000004090075a7 */ /* 0x001064000800017f */
[----:B-1----:R-:W-:Y:S05]  /*c120*/  @!P0 NANOSLEEP.SYNCS 0x989680 ;  /* 0x009896800000895d */ /* 0x002fea0003900000 */
[----:B------:R-:W1:Y:S02]  /*c130*/  @!P0 SYNCS.PHASECHK.TRANS64 P0, [R9+URZ], R4 ;  /* 0x00000004090085a7 */ /* 0x000e64000800007f */
[----:B-1----:R-:W-:Y:S05]  /*c140*/  @!P0 BRA `(.L_x_205) ;  /* 0xfffffffc00f08947 */ /* 0x002fea000383ffff */
[----:B------:R-:W-:Y:S05]  /*c150*/  BRA `(.L_x_227) ;  /* 0xfffffff800687947 */ /* 0x000fea000383ffff */
.L_x_206:
[----:B0-----:R0:W1:Y:S02]  /*c160*/  SYNCS.PHASECHK.TRANS64.TRYWAIT P0, [R8+URZ], R5 ;  /* 0x00000005080075a7 */ /* 0x001064000800017f */
[----:B-1----:R-:W-:Y:S05]  /*c170*/  @!P0 NANOSLEEP.SYNCS 0x989680 ;  /* 0x009896800000895d */ /* 0x002fea0003900000 */
[----:B------:R-:W1:Y:S02]  /*c180*/  @!P0 SYNCS.PHASECHK.TRANS64 P0, [R8+URZ], R5 ;  /* 0x00000005080085a7 */ /* 0x000e64000800007f */
[----:B-1----:R-:W-:Y:S05]  /*c190*/  @!P0 BRA `(.L_x_206) ;  /* 0xfffffffc00f08947 */ /* 0x002fea000383ffff */
[----:B------:R-:W-:Y:S05]  /*c1a0*/  BRA `(.L_x_228) ;  /* 0xfffffff800787947 */ /* 0x000fea000383ffff */
.L_x_207:
[----:B-1----:R1:W2:Y:S02]  /*c1b0*/  SYNCS.PHASECHK.TRANS64.TRYWAIT P0, [R11+URZ], R6 ;  /* 0x000000060b0075a7 */ /* 0x0022a4000800017f */
[----:B--2---:R-:W-:Y:S05]  /*c1c0*/  @!P0 NANOSLEEP.SYNCS 0x989680 ;  /* 0x009896800000895d */ /* 0x004fea0003900000 */
[----:B------:R-:W2:Y:S02]  /*c1d0*/  @!P0 SYNCS.PHASECHK.TRANS64 P0, [R11+URZ], R6 ;  /* 0x000000060b0085a7 */ /* 0x000ea4000800007f */
[----:B--2---:R-:W-:Y:S05]  /*c1e0*/  @!P0 BRA `(.L_x_207) ;  /* 0xfffffffc00f08947 */ /* 0x004fea000383ffff */
[----:B------:R-:W-:Y:S05]  /*c1f0*/  BRA `(.L_x_229) ;  /* 0xfffffff800807947 */ /* 0x000fea000383ffff */
.L_x_230:
[----:B------:R-:W-:-:S00]  /*c200*/  BRA `(.L_x_230) ;  /* 0xfffffffc00fc7947 */ /* 0x000fc0000383ffff */
[----:B------:R-:W-:-:S00]  /*c210*/  NOP ;  /* 0x0000000000007918 */ /* 0x000fc00000000000 */
        /* <DEDUP_REMOVED lines=14> */
.L_x_231:


//--------------------- .nv.global.init           --------------------------
	.section	.nv.global.init,"aw",@progbits
.nv.global.init:
	.type		$str$24,@object
	.size		$str$24,($str$25 - $str$24)
$str$24:
        /*0000*/ 	.byte	0x28, 0x61, 0x64, 0x64, 0x72, 0x65, 0x73, 0x73, 0x20, 0x26, 0x20, 0x6d, 0x61, 0x73, 0x6b, 0x29
        /*0010*/ 	.byte	0x20, 0x3d, 0x3d, 0x20, 0x30, 0x00
	.type		$str$25,@object
	.size		$str$25,(__unnamed_1 - $str$25)
$str$25:
        /*0016*/ 	.byte	0x2f, 0x74, 0x6d, 0x70, 0x2f, 0x63, 0x75, 0x74, 0x6c, 0x61, 0x73, 0x73, 0x5f, 0x73, 0x77, 0x65
        /*0026*/ 	.byte	0x65, 0x70, 0x5f, 0x73, 0x72, 0x63, 0x2f, 0x69, 0x6e, 0x63, 0x6c, 0x75, 0x64, 0x65, 0x2f, 0x63
        /*0036*/ 	.byte	0x75, 0x74, 0x65, 0x2f, 0x70, 0x6f, 0x69, 0x6e, 0x74, 0x65, 0x72, 0x5f, 0x66, 0x6c, 0x61, 0x67
        /*0046*/ 	.byte	0x67, 0x65, 0x64, 0x2e, 0x68, 0x70, 0x70, 0x00
	.type		__unnamed_1,@object
	.size		__unnamed_1,(__unnamed_3 - __unnamed_1)
__unnamed_1:
        /*004e*/ 	.byte	0x61, 0x75, 0x74, 0x6f, 0x20, 0x63, 0x75, 0x74, 0x65, 0x3a, 0x3a, 0x61, 0x73, 0x5f, 0x70, 0x6f
        /* <DEDUP_REMOVED lines=28> */
        /*021e*/ 	.byte	0x20, 0x26, 0x5d, 0x00
	.type		__unnamed_3,@object
	.size		__unnamed_3,(__unnamed_2 - __unnamed_3)
__unnamed_3:
        /* <DEDUP_REMOVED lines=30> */
	.type		__unnamed_2,@object
	.size		__unnamed_2,(.L_1 - __unnamed_2)
__unnamed_2:
        /* <DEDUP_REMOVED lines=30> */
.L_1:


//--------------------- .nv.shared._ZN7cutlass13device_kernelINS_4gemm6kernel13GemmUniversalIN4cute5tupleIJiiiiEEENS1_10collective13CollectiveMmaINS1_39MainloopSm90TmaGmmaRmemAWarpSpecializedILi7ENS5_IJNS4_1CILi1EEESB_SB_EEENS1_35KernelTmaWarpSpecializedCooperativeEEENS5_IJNSA_ILi128EEESF_SF_EEENS_12float_e5m2_tENS5_IJSB_llEEENS_12float_e4m3_tESI_NS4_8TiledMMAINS4_8MMA_AtomIJNS4_4SM904GMMA31MMA_64x128x32_F32E5M2E4M3_RS_TNILNSN_7ScaleInE1ELSP_1EEEEEENS4_6LayoutINS5_IJNSA_ILi2EEESB_SB_EEENS5_IJSB_NSA_ILi0EEESV_EEEEENS5_IJNS4_10UnderscoreESY_SY_EEEEENS4_13SM90_TMA_LOADENS4_14ComposedLayoutINS4_7SwizzleILi3ELi4ELi3EEENS4_18smem_ptr_flag_bitsILi8EEENSS_INS5_IJSF_NSA_ILi8EEEEEENS5_IJSB_SF_EEEEEEENS4_9Copy_AtomIJNS4_39AutoVectorizingCopyWithAssumedAlignmentILi128EEESH_EEENS4_8identityES11_S1B_vS1G_EENS_8epilogue10collective6detail29Sm90TmaWarpSpecializedAdapterINS1J_15DefaultEpilogueISH_NS5_IJlSB_lEEES1N_NS1I_6thread17LinearCombinationISH_Li1EffLNS1O_9ScaleType4KindE0ELNS_15FloatRoundStyleE2ESH_EENS1_15EpilogueDefaultEEEEEvvEEEEvNT_6ParamsE --------------------------
	.section	.nv.shared._ZN7cutlass13device_kernelINS_4gemm6kernel13GemmUniversalIN4cute5tupleIJiiiiEEENS1_10collective13CollectiveMmaINS1_39MainloopSm90TmaGmmaRmemAWarpSpecializedILi7ENS5_IJNS4_1CILi1EEESB_SB_EEENS1_35KernelTmaWarpSpecializedCooperativeEEENS5_IJNSA_ILi128EEESF_SF_EEENS_12float_e5m2_tENS5_IJSB_llEEENS_12float_e4m3_tESI_NS4_8TiledMMAINS4_8MMA_AtomIJNS4_4SM904GMMA31MMA_64x128x32_F32E5M2E4M3_RS_TNILNSN_7ScaleInE1ELSP_1EEEEEENS4_6LayoutINS5_IJNSA_ILi2EEESB_SB_EEENS5_IJSB_NSA_ILi0EEESV_EEEEENS5_IJNS4_10UnderscoreESY_SY_EEEEENS4_13SM90_TMA_LOADENS4_14ComposedLayoutINS4_7SwizzleILi3ELi4ELi3EEENS4_18smem_ptr_flag_bitsILi8EEENSS_INS5_IJSF_NSA_ILi8EEEEEENS5_IJSB_SF_EEEEEEENS4_9Copy_AtomIJNS4_39AutoVectorizingCopyWithAssumedAlignmentILi128EEESH_EEENS4_8identityES11_S1B_vS1G_EENS_8epilogue10collective6detail29Sm90TmaWarpSpecializedAdapterINS1J_15DefaultEpilogueISH_NS5_IJlSB_lEEES1N_NS1I_6thread17LinearCombinationISH_Li1EffLNS1O_9ScaleType4KindE0ELNS_15FloatRoundStyleE2ESH_EENS1_15EpilogueDefaultEEEEEvvEEEEvNT_6ParamsE,"aw",@nobits
	.sectionflags	@""
	.align	16
	.zero		1024


//--------------------- .nv.shared.reserved.0     --------------------------
	.section	.nv.shared.reserved.0,"aw",@nobits
	.weak		__nv_reservedSMEM_offset_0_alias
	.size		__nv_reservedSMEM_offset_0_alias, 0, 0
	.other		__nv_reservedSMEM_offset_0_alias,@"STO_CUDA_RESERVED_SHARED STV_DEFAULT"
__nv_reservedSMEM_offset_0_alias:
	.zero		0


//--------------------- .nv.global                --------------------------
	.section	.nv.global,"aw",@nobits
.nv.global:
	.type		_ZN40_INTERNAL_332a78de_4_k_cu_838e072e_246394cute1_E,@object
	.size		_ZN40_INTERNAL_332a78de_4_k_cu_838e072e_246394cute1_E,(_ZN40_INTERNAL_332a78de_4_k_cu_838e072e_246394cuda3std3__45__cpo6cbeginE - _ZN40_INTERNAL_332a78de_4_k_cu_838e072e_246394cute1_E)
_ZN40_INTERNAL_332a78de_4_k_cu_838e072e_246394cute1_E:
	.zero		1
	.type		_ZN40_INTERNAL_332a78de_4_k_cu_838e072e_246394cuda3std3__45__cpo6cbeginE,@object
	.size		_ZN40_INTERNAL_332a78de_4_k_cu_838e072e_246394cuda3std3__45__cpo6cbeginE,(_ZN40_INTERNAL_332a78de_4_k_cu_838e072e_246394cuda3std3__48in_placeE - _ZN40_INTERNAL_332a78de_4_k_cu_838e072e_246394cuda3std3__45__cpo6cbeginE)
_ZN40_INTERNAL_332a78de_4_k_cu_838e072e_246394cuda3std3__45__cpo6cbeginE:
	.zero		1
	.type		_ZN40_INTERNAL_332a78de_4_k_cu_838e072e_246394cuda3std3__48in_placeE,@object
	.size		_ZN40_INTERNAL_332a78de_4_k_cu_838e072e_246394cuda3std3__48in_placeE,(_ZN40_INTERNAL_332a78de_4_k_cu_838e072e_246394cuda3std6ranges3__45__cpo9iter_moveE - _ZN40_INTERNAL_332a78de_4_k_cu_838e072e_246394cuda3std3__48in_placeE)
_ZN40_INTERNAL_332a78de_4_k_cu_838e072e_246394cuda3std3__48in_placeE:
	.zero		1
	.type		_ZN40_INTERNAL_332a78de_4_k_cu_838e072e_246394cuda3std6ranges3__45__cpo9iter_moveE,@object
	.size		_ZN40_INTERNAL_332a78de_4_k_cu_838e072e_246394cuda3std6ranges3__45__cpo9iter_moveE,(_ZN40_INTERNAL_332a78de_4_k_cu_838e072e_246394cuda3std3__45__cpo5beginE - _ZN40_INTERNAL_332a78de_4_k_cu_838e072e_246394cuda3std6ranges3__45__cpo9iter_moveE)
_ZN40_INTERNAL_332a78de_4_k_cu_838e072e_246394cuda3std6ranges3__45__cpo9iter_moveE:
	.zero		1
	.type		_ZN40_INTERNAL_332a78de_4_k_cu_838e072e_246394cuda3std3__45__cpo5beginE,@object
	.size		_ZN40_INTERNAL_332a78de_4_k_cu_838e072e_246394cuda3std3__45__cpo5beginE,(_ZN40_INTERNAL_332a78de_4_k_cu_838e072e_246394cuda3std3__442_GLOBAL__N__332a78de_4_k_cu_838e072e_246396ignoreE - _ZN40_INTERNAL_332a78de_4_k_cu_838e072e_246394cuda3std3__45__cpo5beginE)
_ZN40_INTERNAL_332a78de_4_k_cu_838e072e_246394cuda3std3__45__cpo5beginE:
	.zero		1
	.type		_ZN40_INTERNAL_332a78de_4_k_cu_838e072e_246394cuda3std3__442_GLOBAL__N__332a78de_4_k_cu_838e072e_246396ignoreE,@object
	.size		_ZN40_INTERNAL_332a78de_4_k_cu_838e072e_246394cuda3std3__442_GLOBAL__N__332a78de_4_k_cu_838e072e_246396ignoreE,(_ZN40_INTERNAL_332a78de_4_k_cu_838e072e_246394cute7productE - _ZN40_INTERNAL_332a78de_4_k_cu_838e072e_246394cuda3std3__442_GLOBAL__N__332a78de_4_k_cu_838e072e_246396ignoreE)
_ZN40_INTERNAL_332a78de_4_k_cu_838e072e_246394cuda3std3__442_GLOBAL__N__332a78de_4_k_cu_838e072e_246396ignoreE:
	.zero		1
	.type		_ZN40_INTERNAL_332a78de_4_k_cu_838e072e_246394cute7productE,@object
	.size		_ZN40_INTERNAL_332a78de_4_k_cu_838e072e_246394cute7productE,(_ZN40_INTERNAL_332a78de_4_k_cu_838e072e_246394cuda3std3__45__cpo3endE - _ZN40_INTERNAL_332a78de_4_k_cu_838e072e_246394cute7productE)
_ZN40_INTERNAL_332a78de_4_k_cu_838e072e_246394cute7productE:
	.zero		1
	.type		_ZN40_INTERNAL_332a78de_4_k_cu_838e072e_246394cuda3std3__45__cpo3endE,@object
	.size		_ZN40_INTERNAL_332a78de_4_k_cu_838e072e_246394cuda3std3__45__cpo3endE,(_ZN40_INTERNAL_332a78de_4_k_cu_838e072e_246394cuda3std3__419piecewise_constructE - _ZN40_INTERNAL_332a78de_4_k_cu_838e072e_246394cuda3std3__45__cpo3endE)
_ZN40_INTERNAL_332a78de_4_k_cu_838e072e_246394cuda3std3__45__cpo3endE:
	.zero		1
	.type		_ZN40_INTERNAL_332a78de_4_k_cu_838e072e_246394cuda3std3__419piecewise_constructE,@object
	.size		_ZN40_INTERNAL_332a78de_4_k_cu_838e072e_246394cuda3std3__419piecewise_constructE,(_ZN40_INTERNAL_332a78de_4_k_cu_838e072e_246394cuda3std3__45__cpo4cendE - _ZN40_INTERNAL_332a78de_4_k_cu_838e072e_246394cuda3std3__419piecewise_constructE)
_ZN40_INTERNAL_332a78de_4_k_cu_838e072e_246394cuda3std3__419piecewise_constructE:
	.zero		1
	.type		_ZN40_INTERNAL_332a78de_4_k_cu_838e072e_246394cuda3std3__45__cpo4cendE,@object
	.size		_ZN40_INTERNAL_332a78de_4_k_cu_838e072e_246394cuda3std3__45__cpo4cendE,(_ZN40_INTERNAL_332a78de_4_k_cu_838e072e_246394cuda3std6ranges3__45__cpo4swapE - _ZN40_INTERNAL_332a78de_4_k_cu_838e072e_246394cuda3std3__45__cpo4cendE)
_ZN40_INTERNAL_332a78de_4_k_cu_838e072e_246394cuda3std3__45__cpo4cendE:
	.zero		1
	.type		_ZN40_INTERNAL_332a78de_4_k_cu_838e072e_246394cuda3std6ranges3__45__cpo4swapE,@object
	.size		_ZN40_INTERNAL_332a78de_4_k_cu_838e072e_246394cuda3std6ranges3__45__cpo4swapE,(.L_10 - _ZN40_INTERNAL_332a78de_4_k_cu_838e072e_246394cuda3std6ranges3__45__cpo4swapE)
_ZN40_INTERNAL_332a78de_4_k_cu_838e072e_246394cuda3std6ranges3__45__cpo4swapE:
	.zero		1
.L_10:


//--------------------- .nv.constant0._ZN7cutlass13device_kernelINS_4gemm6kernel13GemmUniversalIN4cute5tupleIJiiiiEEENS1_10collective13CollectiveMmaINS1_39MainloopSm90TmaGmmaRmemAWarpSpecializedILi7ENS5_IJNS4_1CILi1EEESB_SB_EEENS1_35KernelTmaWarpSpecializedCooperativeEEENS5_IJNSA_ILi128EEESF_SF_EEENS_12float_e5m2_tENS5_IJSB_llEEENS_12float_e4m3_tESI_NS4_8TiledMMAINS4_8MMA_AtomIJNS4_4SM904GMMA31MMA_64x128x32_F32E5M2E4M3_RS_TNILNSN_7ScaleInE1ELSP_1EEEEEENS4_6LayoutINS5_IJNSA_ILi2EEESB_SB_EEENS5_IJSB_NSA_ILi0EEESV_EEEEENS5_IJNS4_10UnderscoreESY_SY_EEEEENS4_13SM90_TMA_LOADENS4_14ComposedLayoutINS4_7SwizzleILi3ELi4ELi3EEENS4_18smem_ptr_flag_bitsILi8EEENSS_INS5_IJSF_NSA_ILi8EEEEEENS5_IJSB_SF_EEEEEEENS4_9Copy_AtomIJNS4_39AutoVectorizingCopyWithAssumedAlignmentILi128EEESH_EEENS4_8identityES11_S1B_vS1G_EENS_8epilogue10collective6detail29Sm90TmaWarpSpecializedAdapterINS1J_15DefaultEpilogueISH_NS5_IJlSB_lEEES1N_NS1I_6thread17LinearCombinationISH_Li1EffLNS1O_9ScaleType4KindE0ELNS_15FloatRoundStyleE2ESH_EENS1_15EpilogueDefaultEEEEEvvEEEEvNT_6ParamsE --------------------------
	.section	.nv.constant0._ZN7cutlass13device_kernelINS_4gemm6kernel13GemmUniversalIN4cute5tupleIJiiiiEEENS1_10collective13CollectiveMmaINS1_39MainloopSm90TmaGmmaRmemAWarpSpecializedILi7ENS5_IJNS4_1CILi1EEESB_SB_EEENS1_35KernelTmaWarpSpecializedCooperativeEEENS5_IJNSA_ILi128EEESF_SF_EEENS_12float_e5m2_tENS5_IJSB_llEEENS_12float_e4m3_tESI_NS4_8TiledMMAINS4_8MMA_AtomIJNS4_4SM904GMMA31MMA_64x128x32_F32E5M2E4M3_RS_TNILNSN_7ScaleInE1ELSP_1EEEEEENS4_6LayoutINS5_IJNSA_ILi2EEESB_SB_EEENS5_IJSB_NSA_ILi0EEESV_EEEEENS5_IJNS4_10UnderscoreESY_SY_EEEEENS4_13SM90_TMA_LOADENS4_14ComposedLayoutINS4_7SwizzleILi3ELi4ELi3EEENS4_18smem_ptr_flag_bitsILi8EEENSS_INS5_IJSF_NSA_ILi8EEEEEENS5_IJSB_SF_EEEEEEENS4_9Copy_AtomIJNS4_39AutoVectorizingCopyWithAssumedAlignmentILi128EEESH_EEENS4_8identityES11_S1B_vS1G_EENS_8epilogue10collective6detail29Sm90TmaWarpSpecializedAdapterINS1J_15DefaultEpilogueISH_NS5_IJlSB_lEEES1N_NS1I_6thread17LinearCombinationISH_Li1EffLNS1O_9ScaleType4KindE0ELNS_15FloatRoundStyleE2ESH_EENS1_15EpilogueDefaultEEEEEvvEEEEvNT_6ParamsE,"a",@progbits
	.sectionflags	@""
	.align	4
.nv.constant0._ZN7cutlass13device_kernelINS_4gemm6kernel13GemmUniversalIN4cute5tupleIJiiiiEEENS1_10collective13CollectiveMmaINS1_39MainloopSm90TmaGmmaRmemAWarpSpecializedILi7ENS5_IJNS4_1CILi1EEESB_SB_EEENS1_35KernelTmaWarpSpecializedCooperativeEEENS5_IJNSA_ILi128EEESF_SF_EEENS_12float_e5m2_tENS5_IJSB_llEEENS_12float_e4m3_tESI_NS4_8TiledMMAINS4_8MMA_AtomIJNS4_4SM904GMMA31MMA_64x128x32_F32E5M2E4M3_RS_TNILNSN_7ScaleInE1ELSP_1EEEEEENS4_6LayoutINS5_IJNSA_ILi2EEESB_SB_EEENS5_IJSB_NSA_ILi0EEESV_EEEEENS5_IJNS4_10UnderscoreESY_SY_EEEEENS4_13SM90_TMA_LOADENS4_14ComposedLayoutINS4_7SwizzleILi3ELi4ELi3EEENS4_18smem_ptr_flag_bitsILi8EEENSS_INS5_IJSF_NSA_ILi8EEEEEENS5_IJSB_SF_EEEEEEENS4_9Copy_AtomIJNS4_39AutoVectorizingCopyWithAssumedAlignmentILi128EEESH_EEENS4_8identityES11_S1B_vS1G_EENS_8epilogue10collective6detail29Sm90TmaWarpSpecializedAdapterINS1J_15DefaultEpilogueISH_NS5_IJlSB_lEEES1N_NS1I_6thread17LinearCombinationISH_Li1EffLNS1O_9ScaleType4KindE0ELNS_15FloatRoundStyleE2ESH_EENS1_15EpilogueDefaultEEEEEvvEEEEvNT_6ParamsE:
	.zero		1664


//--------------------- SYMBOLS --------------------------

	.type		.nv.reservedSmem.offset0,@object
	.size		.nv.reservedSmem.offset0,0x4
	.type		__assertfail,@function
